//
// Generated by NVIDIA NVVM Compiler
//
// Compiler Build ID: CL-36424714
// Cuda compilation tools, release 13.0, V13.0.88
// Based on NVVM 20.0.0
//

.version 9.0
.target sm_100
.address_size 64

	// .globl	_Z21syndrome_check_kernelPKiS0_iS0_Pi
.const .align 4 .b8 const_logexp_table[1200];

.visible .entry _Z21syndrome_check_kernelPKiS0_iS0_Pi(
	.param .u64 .ptr .align 1 _Z21syndrome_check_kernelPKiS0_iS0_Pi_param_0,
	.param .u64 .ptr .align 1 _Z21syndrome_check_kernelPKiS0_iS0_Pi_param_1,
	.param .u32 _Z21syndrome_check_kernelPKiS0_iS0_Pi_param_2,
	.param .u64 .ptr .align 1 _Z21syndrome_check_kernelPKiS0_iS0_Pi_param_3,
	.param .u64 .ptr .align 1 _Z21syndrome_check_kernelPKiS0_iS0_Pi_param_4
)
{
	.reg .pred 	%p<12>;
	.reg .b32 	%r<181>;
	.reg .b64 	%rd<105>;

	ld.param.u64 	%rd5, [_Z21syndrome_check_kernelPKiS0_iS0_Pi_param_0];
	ld.param.u64 	%rd4, [_Z21syndrome_check_kernelPKiS0_iS0_Pi_param_1];
	ld.param.u32 	%r37, [_Z21syndrome_check_kernelPKiS0_iS0_Pi_param_2];
	ld.param.u64 	%rd6, [_Z21syndrome_check_kernelPKiS0_iS0_Pi_param_3];
	ld.param.u64 	%rd7, [_Z21syndrome_check_kernelPKiS0_iS0_Pi_param_4];
	cvta.to.global.u64 	%rd1, %rd5;
	cvta.to.global.u64 	%rd2, %rd6;
	cvta.to.global.u64 	%rd3, %rd7;
	mov.u32 	%r38, %ctaid.x;
	mov.u32 	%r39, %ntid.x;
	mov.u32 	%r40, %tid.x;
	mad.lo.s32 	%r168, %r38, %r39, %r40;
	setp.ge.s32 	%p1, %r168, %r37;
	@%p1 bra 	$L__BB0_18;
	setp.ne.s32 	%p2, %r168, 0;
	@%p2 bra 	$L__BB0_3;
	mov.b32 	%r41, 0;
	st.global.u32 	[%rd3], %r41;
$L__BB0_3:
	bar.sync 	0;
	cvta.to.global.u64 	%rd8, %rd4;
	mul.wide.s32 	%rd9, %r168, 4;
	add.s64 	%rd10, %rd8, %rd9;
	ld.global.u32 	%r2, [%rd10];
	setp.lt.s32 	%p3, %r2, 1;
	mov.b32 	%r180, 0;
	@%p3 bra 	$L__BB0_17;
	and.b32  	%r3, %r2, 15;
	setp.lt.u32 	%p4, %r2, 16;
	mov.b32 	%r179, 0;
	@%p4 bra 	$L__BB0_7;
	shl.b32 	%r4, %r37, 4;
	and.b32  	%r46, %r2, 2147483632;
	neg.s32 	%r164, %r46;
	mov.b32 	%r179, 0;
	mul.wide.s32 	%rd15, %r37, 4;
$L__BB0_6:
	.pragma "nounroll";
	mul.wide.s32 	%rd11, %r168, 4;
	add.s64 	%rd12, %rd2, %rd11;
	ld.global.u32 	%r47, [%rd12];
	mul.wide.s32 	%rd13, %r47, 4;
	add.s64 	%rd14, %rd1, %rd13;
	ld.global.u32 	%r48, [%rd14];
	shr.u32 	%r49, %r48, 31;
	add.s32 	%r50, %r49, %r179;
	add.s64 	%rd16, %rd12, %rd15;
	ld.global.u32 	%r51, [%rd16];
	mul.wide.s32 	%rd17, %r51, 4;
	add.s64 	%rd18, %rd1, %rd17;
	ld.global.u32 	%r52, [%rd18];
	shr.u32 	%r53, %r52, 31;
	add.s32 	%r54, %r53, %r50;
	add.s64 	%rd19, %rd16, %rd15;
	ld.global.u32 	%r55, [%rd19];
	mul.wide.s32 	%rd20, %r55, 4;
	add.s64 	%rd21, %rd1, %rd20;
	ld.global.u32 	%r56, [%rd21];
	shr.u32 	%r57, %r56, 31;
	add.s32 	%r58, %r57, %r54;
	add.s64 	%rd22, %rd19, %rd15;
	ld.global.u32 	%r59, [%rd22];
	mul.wide.s32 	%rd23, %r59, 4;
	add.s64 	%rd24, %rd1, %rd23;
	ld.global.u32 	%r60, [%rd24];
	shr.u32 	%r61, %r60, 31;
	add.s32 	%r62, %r61, %r58;
	add.s64 	%rd25, %rd22, %rd15;
	ld.global.u32 	%r63, [%rd25];
	mul.wide.s32 	%rd26, %r63, 4;
	add.s64 	%rd27, %rd1, %rd26;
	ld.global.u32 	%r64, [%rd27];
	shr.u32 	%r65, %r64, 31;
	add.s32 	%r66, %r65, %r62;
	add.s64 	%rd28, %rd25, %rd15;
	ld.global.u32 	%r67, [%rd28];
	mul.wide.s32 	%rd29, %r67, 4;
	add.s64 	%rd30, %rd1, %rd29;
	ld.global.u32 	%r68, [%rd30];
	shr.u32 	%r69, %r68, 31;
	add.s32 	%r70, %r69, %r66;
	add.s64 	%rd31, %rd28, %rd15;
	ld.global.u32 	%r71, [%rd31];
	mul.wide.s32 	%rd32, %r71, 4;
	add.s64 	%rd33, %rd1, %rd32;
	ld.global.u32 	%r72, [%rd33];
	shr.u32 	%r73, %r72, 31;
	add.s32 	%r74, %r73, %r70;
	add.s64 	%rd34, %rd31, %rd15;
	ld.global.u32 	%r75, [%rd34];
	mul.wide.s32 	%rd35, %r75, 4;
	add.s64 	%rd36, %rd1, %rd35;
	ld.global.u32 	%r76, [%rd36];
	shr.u32 	%r77, %r76, 31;
	add.s32 	%r78, %r77, %r74;
	add.s64 	%rd37, %rd34, %rd15;
	ld.global.u32 	%r79, [%rd37];
	mul.wide.s32 	%rd38, %r79, 4;
	add.s64 	%rd39, %rd1, %rd38;
	ld.global.u32 	%r80, [%rd39];
	shr.u32 	%r81, %r80, 31;
	add.s32 	%r82, %r81, %r78;
	add.s64 	%rd40, %rd37, %rd15;
	ld.global.u32 	%r83, [%rd40];
	mul.wide.s32 	%rd41, %r83, 4;
	add.s64 	%rd42, %rd1, %rd41;
	ld.global.u32 	%r84, [%rd42];
	shr.u32 	%r85, %r84, 31;
	add.s32 	%r86, %r85, %r82;
	add.s64 	%rd43, %rd40, %rd15;
	ld.global.u32 	%r87, [%rd43];
	mul.wide.s32 	%rd44, %r87, 4;
	add.s64 	%rd45, %rd1, %rd44;
	ld.global.u32 	%r88, [%rd45];
	shr.u32 	%r89, %r88, 31;
	add.s32 	%r90, %r89, %r86;
	add.s64 	%rd46, %rd43, %rd15;
	ld.global.u32 	%r91, [%rd46];
	mul.wide.s32 	%rd47, %r91, 4;
	add.s64 	%rd48, %rd1, %rd47;
	ld.global.u32 	%r92, [%rd48];
	shr.u32 	%r93, %r92, 31;
	add.s32 	%r94, %r93, %r90;
	add.s64 	%rd49, %rd46, %rd15;
	ld.global.u32 	%r95, [%rd49];
	mul.wide.s32 	%rd50, %r95, 4;
	add.s64 	%rd51, %rd1, %rd50;
	ld.global.u32 	%r96, [%rd51];
	shr.u32 	%r97, %r96, 31;
	add.s32 	%r98, %r97, %r94;
	add.s64 	%rd52, %rd49, %rd15;
	ld.global.u32 	%r99, [%rd52];
	mul.wide.s32 	%rd53, %r99, 4;
	add.s64 	%rd54, %rd1, %rd53;
	ld.global.u32 	%r100, [%rd54];
	shr.u32 	%r101, %r100, 31;
	add.s32 	%r102, %r101, %r98;
	add.s64 	%rd55, %rd52, %rd15;
	ld.global.u32 	%r103, [%rd55];
	mul.wide.s32 	%rd56, %r103, 4;
	add.s64 	%rd57, %rd1, %rd56;
	ld.global.u32 	%r104, [%rd57];
	shr.u32 	%r105, %r104, 31;
	add.s32 	%r106, %r105, %r102;
	add.s64 	%rd58, %rd55, %rd15;
	ld.global.u32 	%r107, [%rd58];
	mul.wide.s32 	%rd59, %r107, 4;
	add.s64 	%rd60, %rd1, %rd59;
	ld.global.u32 	%r108, [%rd60];
	shr.u32 	%r109, %r108, 31;
	add.s32 	%r179, %r109, %r106;
	add.s32 	%r168, %r168, %r4;
	add.s32 	%r164, %r164, 16;
	setp.ne.s32 	%p5, %r164, 0;
	@%p5 bra 	$L__BB0_6;
$L__BB0_7:
	setp.eq.s32 	%p6, %r3, 0;
	@%p6 bra 	$L__BB0_16;
	and.b32  	%r15, %r2, 7;
	setp.lt.u32 	%p7, %r3, 8;
	@%p7 bra 	$L__BB0_10;
	mul.wide.s32 	%rd61, %r168, 4;
	add.s64 	%rd62, %rd2, %rd61;
	ld.global.u32 	%r111, [%rd62];
	mul.wide.s32 	%rd63, %r111, 4;
	add.s64 	%rd64, %rd1, %rd63;
	ld.global.u32 	%r112, [%rd64];
	shr.u32 	%r113, %r112, 31;
	add.s32 	%r114, %r113, %r179;
	mul.wide.s32 	%rd65, %r37, 4;
	add.s64 	%rd66, %rd62, %rd65;
	ld.global.u32 	%r115, [%rd66];
	mul.wide.s32 	%rd67, %r115, 4;
	add.s64 	%rd68, %rd1, %rd67;
	ld.global.u32 	%r116, [%rd68];
	shr.u32 	%r117, %r116, 31;
	add.s32 	%r118, %r117, %r114;
	add.s64 	%rd69, %rd66, %rd65;
	ld.global.u32 	%r119, [%rd69];
	mul.wide.s32 	%rd70, %r119, 4;
	add.s64 	%rd71, %rd1, %rd70;
	ld.global.u32 	%r120, [%rd71];
	shr.u32 	%r121, %r120, 31;
	add.s32 	%r122, %r121, %r118;
	add.s64 	%rd72, %rd69, %rd65;
	ld.global.u32 	%r123, [%rd72];
	mul.wide.s32 	%rd73, %r123, 4;
	add.s64 	%rd74, %rd1, %rd73;
	ld.global.u32 	%r124, [%rd74];
	shr.u32 	%r125, %r124, 31;
	add.s32 	%r126, %r125, %r122;
	add.s64 	%rd75, %rd72, %rd65;
	ld.global.u32 	%r127, [%rd75];
	mul.wide.s32 	%rd76, %r127, 4;
	add.s64 	%rd77, %rd1, %rd76;
	ld.global.u32 	%r128, [%rd77];
	shr.u32 	%r129, %r128, 31;
	add.s32 	%r130, %r129, %r126;
	add.s64 	%rd78, %rd75, %rd65;
	ld.global.u32 	%r131, [%rd78];
	mul.wide.s32 	%rd79, %r131, 4;
	add.s64 	%rd80, %rd1, %rd79;
	ld.global.u32 	%r132, [%rd80];
	shr.u32 	%r133, %r132, 31;
	add.s32 	%r134, %r133, %r130;
	add.s64 	%rd81, %rd78, %rd65;
	ld.global.u32 	%r135, [%rd81];
	mul.wide.s32 	%rd82, %r135, 4;
	add.s64 	%rd83, %rd1, %rd82;
	ld.global.u32 	%r136, [%rd83];
	shr.u32 	%r137, %r136, 31;
	add.s32 	%r138, %r137, %r134;
	add.s64 	%rd84, %rd81, %rd65;
	ld.global.u32 	%r139, [%rd84];
	mul.wide.s32 	%rd85, %r139, 4;
	add.s64 	%rd86, %rd1, %rd85;
	ld.global.u32 	%r140, [%rd86];
	shr.u32 	%r141, %r140, 31;
	add.s32 	%r179, %r141, %r138;
	shl.b32 	%r142, %r37, 3;
	add.s32 	%r168, %r142, %r168;
$L__BB0_10:
	setp.eq.s32 	%p8, %r15, 0;
	@%p8 bra 	$L__BB0_16;
	and.b32  	%r21, %r2, 3;
	setp.lt.u32 	%p9, %r15, 4;
	@%p9 bra 	$L__BB0_13;
	mul.wide.s32 	%rd87, %r168, 4;
	add.s64 	%rd88, %rd2, %rd87;
	ld.global.u32 	%r144, [%rd88];
	mul.wide.s32 	%rd89, %r144, 4;
	add.s64 	%rd90, %rd1, %rd89;
	ld.global.u32 	%r145, [%rd90];
	shr.u32 	%r146, %r145, 31;
	add.s32 	%r147, %r146, %r179;
	mul.wide.s32 	%rd91, %r37, 4;
	add.s64 	%rd92, %rd88, %rd91;
	ld.global.u32 	%r148, [%rd92];
	mul.wide.s32 	%rd93, %r148, 4;
	add.s64 	%rd94, %rd1, %rd93;
	ld.global.u32 	%r149, [%rd94];
	shr.u32 	%r150, %r149, 31;
	add.s32 	%r151, %r150, %r147;
	add.s64 	%rd95, %rd92, %rd91;
	ld.global.u32 	%r152, [%rd95];
	mul.wide.s32 	%rd96, %r152, 4;
	add.s64 	%rd97, %rd1, %rd96;
	ld.global.u32 	%r153, [%rd97];
	shr.u32 	%r154, %r153, 31;
	add.s32 	%r155, %r154, %r151;
	add.s64 	%rd98, %rd95, %rd91;
	ld.global.u32 	%r156, [%rd98];
	mul.wide.s32 	%rd99, %r156, 4;
	add.s64 	%rd100, %rd1, %rd99;
	ld.global.u32 	%r157, [%rd100];
	shr.u32 	%r158, %r157, 31;
	add.s32 	%r179, %r158, %r155;
	shl.b32 	%r159, %r37, 2;
	add.s32 	%r168, %r159, %r168;
$L__BB0_13:
	setp.eq.s32 	%p10, %r21, 0;
	@%p10 bra 	$L__BB0_16;
	neg.s32 	%r176, %r21;
$L__BB0_15:
	.pragma "nounroll";
	mul.wide.s32 	%rd101, %r168, 4;
	add.s64 	%rd102, %rd2, %rd101;
	ld.global.u32 	%r160, [%rd102];
	mul.wide.s32 	%rd103, %r160, 4;
	add.s64 	%rd104, %rd1, %rd103;
	ld.global.u32 	%r161, [%rd104];
	shr.u32 	%r162, %r161, 31;
	add.s32 	%r179, %r162, %r179;
	add.s32 	%r168, %r168, %r37;
	add.s32 	%r176, %r176, 1;
	setp.ne.s32 	%p11, %r176, 0;
	@%p11 bra 	$L__BB0_15;
$L__BB0_16:
	and.b32  	%r180, %r179, 1;
$L__BB0_17:
	atom.global.add.u32 	%r163, [%rd3], %r180;
$L__BB0_18:
	ret;

}
	// .globl	_Z25updateVariableNode_kerneliiPKiS0_S0_S0_PiS1_Pc
.visible .entry _Z25updateVariableNode_kerneliiPKiS0_S0_S0_PiS1_Pc(
	.param .u32 _Z25updateVariableNode_kerneliiPKiS0_S0_S0_PiS1_Pc_param_0,
	.param .u32 _Z25updateVariableNode_kerneliiPKiS0_S0_S0_PiS1_Pc_param_1,
	.param .u64 .ptr .align 1 _Z25updateVariableNode_kerneliiPKiS0_S0_S0_PiS1_Pc_param_2,
	.param .u64 .ptr .align 1 _Z25updateVariableNode_kerneliiPKiS0_S0_S0_PiS1_Pc_param_3,
	.param .u64 .ptr .align 1 _Z25updateVariableNode_kerneliiPKiS0_S0_S0_PiS1_Pc_param_4,
	.param .u64 .ptr .align 1 _Z25updateVariableNode_kerneliiPKiS0_S0_S0_PiS1_Pc_param_5,
	.param .u64 .ptr .align 1 _Z25updateVariableNode_kerneliiPKiS0_S0_S0_PiS1_Pc_param_6,
	.param .u64 .ptr .align 1 _Z25updateVariableNode_kerneliiPKiS0_S0_S0_PiS1_Pc_param_7,
	.param .u64 .ptr .align 1 _Z25updateVariableNode_kerneliiPKiS0_S0_S0_PiS1_Pc_param_8
)
{
	.reg .pred 	%p<13>;
	.reg .b32 	%r<163>;
	.reg .b64 	%rd<121>;

	ld.param.u32 	%r44, [_Z25updateVariableNode_kerneliiPKiS0_S0_S0_PiS1_Pc_param_0];
	ld.param.u64 	%rd6, [_Z25updateVariableNode_kerneliiPKiS0_S0_S0_PiS1_Pc_param_2];
	ld.param.u64 	%rd11, [_Z25updateVariableNode_kerneliiPKiS0_S0_S0_PiS1_Pc_param_3];
	ld.param.u64 	%rd12, [_Z25updateVariableNode_kerneliiPKiS0_S0_S0_PiS1_Pc_param_4];
	ld.param.u64 	%rd7, [_Z25updateVariableNode_kerneliiPKiS0_S0_S0_PiS1_Pc_param_5];
	ld.param.u64 	%rd8, [_Z25updateVariableNode_kerneliiPKiS0_S0_S0_PiS1_Pc_param_6];
	ld.param.u64 	%rd9, [_Z25updateVariableNode_kerneliiPKiS0_S0_S0_PiS1_Pc_param_7];
	ld.param.u64 	%rd10, [_Z25updateVariableNode_kerneliiPKiS0_S0_S0_PiS1_Pc_param_8];
	cvta.to.global.u64 	%rd1, %rd11;
	cvta.to.global.u64 	%rd2, %rd12;
	mov.u32 	%r45, %ctaid.x;
	mov.u32 	%r46, %ntid.x;
	mov.u32 	%r47, %tid.x;
	mad.lo.s32 	%r1, %r45, %r46, %r47;
	setp.ge.s32 	%p1, %r1, %r44;
	@%p1 bra 	$L__BB1_19;
	cvta.to.global.u64 	%rd13, %rd6;
	cvta.to.global.u64 	%rd14, %rd7;
	mul.wide.s32 	%rd15, %r1, 4;
	add.s64 	%rd16, %rd14, %rd15;
	ld.global.u32 	%r159, [%rd16];
	add.s64 	%rd3, %rd13, %rd15;
	ld.global.u32 	%r3, [%rd3];
	setp.lt.s32 	%p2, %r3, 1;
	@%p2 bra 	$L__BB1_14;
	and.b32  	%r4, %r3, 15;
	setp.lt.u32 	%p3, %r3, 16;
	mov.b32 	%r151, 0;
	@%p3 bra 	$L__BB1_5;
	and.b32  	%r151, %r3, 2147483632;
	neg.s32 	%r145, %r151;
	shl.b32 	%r7, %r44, 4;
	mul.wide.s32 	%rd21, %r44, 4;
	mov.u32 	%r144, %r1;
$L__BB1_4:
	.pragma "nounroll";
	mul.wide.s32 	%rd17, %r144, 4;
	add.s64 	%rd18, %rd2, %rd17;
	ld.global.u32 	%r50, [%rd18];
	mul.wide.s32 	%rd19, %r50, 4;
	add.s64 	%rd20, %rd1, %rd19;
	ld.global.u32 	%r51, [%rd20];
	add.s32 	%r52, %r51, %r159;
	add.s64 	%rd22, %rd18, %rd21;
	ld.global.u32 	%r53, [%rd22];
	mul.wide.s32 	%rd23, %r53, 4;
	add.s64 	%rd24, %rd1, %rd23;
	ld.global.u32 	%r54, [%rd24];
	add.s32 	%r55, %r54, %r52;
	add.s64 	%rd25, %rd22, %rd21;
	ld.global.u32 	%r56, [%rd25];
	mul.wide.s32 	%rd26, %r56, 4;
	add.s64 	%rd27, %rd1, %rd26;
	ld.global.u32 	%r57, [%rd27];
	add.s32 	%r58, %r57, %r55;
	add.s64 	%rd28, %rd25, %rd21;
	ld.global.u32 	%r59, [%rd28];
	mul.wide.s32 	%rd29, %r59, 4;
	add.s64 	%rd30, %rd1, %rd29;
	ld.global.u32 	%r60, [%rd30];
	add.s32 	%r61, %r60, %r58;
	add.s64 	%rd31, %rd28, %rd21;
	ld.global.u32 	%r62, [%rd31];
	mul.wide.s32 	%rd32, %r62, 4;
	add.s64 	%rd33, %rd1, %rd32;
	ld.global.u32 	%r63, [%rd33];
	add.s32 	%r64, %r63, %r61;
	add.s64 	%rd34, %rd31, %rd21;
	ld.global.u32 	%r65, [%rd34];
	mul.wide.s32 	%rd35, %r65, 4;
	add.s64 	%rd36, %rd1, %rd35;
	ld.global.u32 	%r66, [%rd36];
	add.s32 	%r67, %r66, %r64;
	add.s64 	%rd37, %rd34, %rd21;
	ld.global.u32 	%r68, [%rd37];
	mul.wide.s32 	%rd38, %r68, 4;
	add.s64 	%rd39, %rd1, %rd38;
	ld.global.u32 	%r69, [%rd39];
	add.s32 	%r70, %r69, %r67;
	add.s64 	%rd40, %rd37, %rd21;
	ld.global.u32 	%r71, [%rd40];
	mul.wide.s32 	%rd41, %r71, 4;
	add.s64 	%rd42, %rd1, %rd41;
	ld.global.u32 	%r72, [%rd42];
	add.s32 	%r73, %r72, %r70;
	add.s64 	%rd43, %rd40, %rd21;
	ld.global.u32 	%r74, [%rd43];
	mul.wide.s32 	%rd44, %r74, 4;
	add.s64 	%rd45, %rd1, %rd44;
	ld.global.u32 	%r75, [%rd45];
	add.s32 	%r76, %r75, %r73;
	add.s64 	%rd46, %rd43, %rd21;
	ld.global.u32 	%r77, [%rd46];
	mul.wide.s32 	%rd47, %r77, 4;
	add.s64 	%rd48, %rd1, %rd47;
	ld.global.u32 	%r78, [%rd48];
	add.s32 	%r79, %r78, %r76;
	add.s64 	%rd49, %rd46, %rd21;
	ld.global.u32 	%r80, [%rd49];
	mul.wide.s32 	%rd50, %r80, 4;
	add.s64 	%rd51, %rd1, %rd50;
	ld.global.u32 	%r81, [%rd51];
	add.s32 	%r82, %r81, %r79;
	add.s64 	%rd52, %rd49, %rd21;
	ld.global.u32 	%r83, [%rd52];
	mul.wide.s32 	%rd53, %r83, 4;
	add.s64 	%rd54, %rd1, %rd53;
	ld.global.u32 	%r84, [%rd54];
	add.s32 	%r85, %r84, %r82;
	add.s64 	%rd55, %rd52, %rd21;
	ld.global.u32 	%r86, [%rd55];
	mul.wide.s32 	%rd56, %r86, 4;
	add.s64 	%rd57, %rd1, %rd56;
	ld.global.u32 	%r87, [%rd57];
	add.s32 	%r88, %r87, %r85;
	add.s64 	%rd58, %rd55, %rd21;
	ld.global.u32 	%r89, [%rd58];
	mul.wide.s32 	%rd59, %r89, 4;
	add.s64 	%rd60, %rd1, %rd59;
	ld.global.u32 	%r90, [%rd60];
	add.s32 	%r91, %r90, %r88;
	add.s64 	%rd61, %rd58, %rd21;
	ld.global.u32 	%r92, [%rd61];
	mul.wide.s32 	%rd62, %r92, 4;
	add.s64 	%rd63, %rd1, %rd62;
	ld.global.u32 	%r93, [%rd63];
	add.s32 	%r94, %r93, %r91;
	add.s64 	%rd64, %rd61, %rd21;
	ld.global.u32 	%r95, [%rd64];
	mul.wide.s32 	%rd65, %r95, 4;
	add.s64 	%rd66, %rd1, %rd65;
	ld.global.u32 	%r96, [%rd66];
	add.s32 	%r159, %r96, %r94;
	add.s32 	%r145, %r145, 16;
	add.s32 	%r144, %r144, %r7;
	setp.ne.s32 	%p4, %r145, 0;
	@%p4 bra 	$L__BB1_4;
$L__BB1_5:
	setp.eq.s32 	%p5, %r4, 0;
	@%p5 bra 	$L__BB1_14;
	and.b32  	%r17, %r3, 7;
	setp.lt.u32 	%p6, %r4, 8;
	@%p6 bra 	$L__BB1_8;
	mad.lo.s32 	%r98, %r151, %r44, %r1;
	mul.wide.s32 	%rd67, %r98, 4;
	add.s64 	%rd68, %rd2, %rd67;
	ld.global.u32 	%r99, [%rd68];
	mul.wide.s32 	%rd69, %r99, 4;
	add.s64 	%rd70, %rd1, %rd69;
	ld.global.u32 	%r100, [%rd70];
	add.s32 	%r101, %r100, %r159;
	mul.wide.s32 	%rd71, %r44, 4;
	add.s64 	%rd72, %rd68, %rd71;
	ld.global.u32 	%r102, [%rd72];
	mul.wide.s32 	%rd73, %r102, 4;
	add.s64 	%rd74, %rd1, %rd73;
	ld.global.u32 	%r103, [%rd74];
	add.s32 	%r104, %r103, %r101;
	add.s64 	%rd75, %rd72, %rd71;
	ld.global.u32 	%r105, [%rd75];
	mul.wide.s32 	%rd76, %r105, 4;
	add.s64 	%rd77, %rd1, %rd76;
	ld.global.u32 	%r106, [%rd77];
	add.s32 	%r107, %r106, %r104;
	add.s64 	%rd78, %rd75, %rd71;
	ld.global.u32 	%r108, [%rd78];
	mul.wide.s32 	%rd79, %r108, 4;
	add.s64 	%rd80, %rd1, %rd79;
	ld.global.u32 	%r109, [%rd80];
	add.s32 	%r110, %r109, %r107;
	add.s64 	%rd81, %rd78, %rd71;
	ld.global.u32 	%r111, [%rd81];
	mul.wide.s32 	%rd82, %r111, 4;
	add.s64 	%rd83, %rd1, %rd82;
	ld.global.u32 	%r112, [%rd83];
	add.s32 	%r113, %r112, %r110;
	add.s64 	%rd84, %rd81, %rd71;
	ld.global.u32 	%r114, [%rd84];
	mul.wide.s32 	%rd85, %r114, 4;
	add.s64 	%rd86, %rd1, %rd85;
	ld.global.u32 	%r115, [%rd86];
	add.s32 	%r116, %r115, %r113;
	add.s64 	%rd87, %rd84, %rd71;
	ld.global.u32 	%r117, [%rd87];
	mul.wide.s32 	%rd88, %r117, 4;
	add.s64 	%rd89, %rd1, %rd88;
	ld.global.u32 	%r118, [%rd89];
	add.s32 	%r119, %r118, %r116;
	add.s64 	%rd90, %rd87, %rd71;
	ld.global.u32 	%r120, [%rd90];
	mul.wide.s32 	%rd91, %r120, 4;
	add.s64 	%rd92, %rd1, %rd91;
	ld.global.u32 	%r121, [%rd92];
	add.s32 	%r159, %r121, %r119;
	add.s32 	%r151, %r151, 8;
$L__BB1_8:
	setp.eq.s32 	%p7, %r17, 0;
	@%p7 bra 	$L__BB1_14;
	and.b32  	%r23, %r3, 3;
	setp.lt.u32 	%p8, %r17, 4;
	@%p8 bra 	$L__BB1_11;
	mad.lo.s32 	%r123, %r151, %r44, %r1;
	mul.wide.s32 	%rd93, %r123, 4;
	add.s64 	%rd94, %rd2, %rd93;
	ld.global.u32 	%r124, [%rd94];
	mul.wide.s32 	%rd95, %r124, 4;
	add.s64 	%rd96, %rd1, %rd95;
	ld.global.u32 	%r125, [%rd96];
	add.s32 	%r126, %r125, %r159;
	mul.wide.s32 	%rd97, %r44, 4;
	add.s64 	%rd98, %rd94, %rd97;
	ld.global.u32 	%r127, [%rd98];
	mul.wide.s32 	%rd99, %r127, 4;
	add.s64 	%rd100, %rd1, %rd99;
	ld.global.u32 	%r128, [%rd100];
	add.s32 	%r129, %r128, %r126;
	add.s64 	%rd101, %rd98, %rd97;
	ld.global.u32 	%r130, [%rd101];
	mul.wide.s32 	%rd102, %r130, 4;
	add.s64 	%rd103, %rd1, %rd102;
	ld.global.u32 	%r131, [%rd103];
	add.s32 	%r132, %r131, %r129;
	add.s64 	%rd104, %rd101, %rd97;
	ld.global.u32 	%r133, [%rd104];
	mul.wide.s32 	%rd105, %r133, 4;
	add.s64 	%rd106, %rd1, %rd105;
	ld.global.u32 	%r134, [%rd106];
	add.s32 	%r159, %r134, %r132;
	add.s32 	%r151, %r151, 4;
$L__BB1_11:
	setp.eq.s32 	%p9, %r23, 0;
	@%p9 bra 	$L__BB1_14;
	mad.lo.s32 	%r157, %r151, %r44, %r1;
	neg.s32 	%r156, %r23;
$L__BB1_13:
	.pragma "nounroll";
	mul.wide.s32 	%rd107, %r157, 4;
	add.s64 	%rd108, %rd2, %rd107;
	ld.global.u32 	%r135, [%rd108];
	mul.wide.s32 	%rd109, %r135, 4;
	add.s64 	%rd110, %rd1, %rd109;
	ld.global.u32 	%r136, [%rd110];
	add.s32 	%r159, %r136, %r159;
	add.s32 	%r157, %r157, %r44;
	add.s32 	%r156, %r156, 1;
	setp.ne.s32 	%p10, %r156, 0;
	@%p10 bra 	$L__BB1_13;
$L__BB1_14:
	cvta.to.global.u64 	%rd111, %rd8;
	add.s64 	%rd4, %rd111, %rd15;
	st.global.u32 	[%rd4], %r159;
	ld.global.u32 	%r137, [%rd3];
	setp.lt.s32 	%p11, %r137, 1;
	@%p11 bra 	$L__BB1_18;
	cvta.to.global.u64 	%rd5, %rd9;
	mov.b32 	%r160, 0;
	mov.u32 	%r161, %r1;
$L__BB1_16:
	mul.wide.s32 	%rd113, %r161, 4;
	add.s64 	%rd114, %rd2, %rd113;
	ld.global.u32 	%r139, [%rd114];
	mul.wide.s32 	%rd115, %r139, 4;
	add.s64 	%rd116, %rd1, %rd115;
	ld.global.u32 	%r140, [%rd116];
	sub.s32 	%r141, %r159, %r140;
	add.s64 	%rd117, %rd5, %rd113;
	st.global.u32 	[%rd117], %r141;
	add.s32 	%r161, %r161, %r44;
	add.s32 	%r160, %r160, 1;
	ld.global.u32 	%r142, [%rd3];
	setp.lt.s32 	%p12, %r160, %r142;
	@%p12 bra 	$L__BB1_16;
	ld.global.u32 	%r159, [%rd4];
$L__BB1_18:
	cvt.s64.s32 	%rd118, %r1;
	shr.u32 	%r143, %r159, 31;
	cvta.to.global.u64 	%rd119, %rd10;
	add.s64 	%rd120, %rd119, %rd118;
	st.global.u8 	[%rd120], %r143;
$L__BB1_19:
	ret;

}
	// .globl	_Z22updateCheckNode_kerneliPKiS0_S0_sssPiS1_iiS1_
.visible .entry _Z22updateCheckNode_kerneliPKiS0_S0_sssPiS1_iiS1_(
	.param .u32 _Z22updateCheckNode_kerneliPKiS0_S0_sssPiS1_iiS1__param_0,
	.param .u64 .ptr .align 1 _Z22updateCheckNode_kerneliPKiS0_S0_sssPiS1_iiS1__param_1,
	.param .u64 .ptr .align 1 _Z22updateCheckNode_kerneliPKiS0_S0_sssPiS1_iiS1__param_2,
	.param .u64 .ptr .align 1 _Z22updateCheckNode_kerneliPKiS0_S0_sssPiS1_iiS1__param_3,
	.param .u16 _Z22updateCheckNode_kerneliPKiS0_S0_sssPiS1_iiS1__param_4,
	.param .u16 _Z22updateCheckNode_kerneliPKiS0_S0_sssPiS1_iiS1__param_5,
	.param .u16 _Z22updateCheckNode_kerneliPKiS0_S0_sssPiS1_iiS1__param_6,
	.param .u64 .ptr .align 1 _Z22updateCheckNode_kerneliPKiS0_S0_sssPiS1_iiS1__param_7,
	.param .u64 .ptr .align 1 _Z22updateCheckNode_kerneliPKiS0_S0_sssPiS1_iiS1__param_8,
	.param .u32 _Z22updateCheckNode_kerneliPKiS0_S0_sssPiS1_iiS1__param_9,
	.param .u32 _Z22updateCheckNode_kerneliPKiS0_S0_sssPiS1_iiS1__param_10,
	.param .u64 .ptr .align 1 _Z22updateCheckNode_kerneliPKiS0_S0_sssPiS1_iiS1__param_11
)
{
	.local .align 16 .b8 	__local_depot2[800];
	.reg .b64 	%SP;
	.reg .b64 	%SPL;
	.reg .pred 	%p<105>;
	.reg .b16 	%rs<14>;
	.reg .b32 	%r<503>;
	.reg .b64 	%rd<209>;

	mov.u64 	%SPL, __local_depot2;
	ld.param.u32 	%r217, [_Z22updateCheckNode_kerneliPKiS0_S0_sssPiS1_iiS1__param_0];
	ld.param.u64 	%rd38, [_Z22updateCheckNode_kerneliPKiS0_S0_sssPiS1_iiS1__param_2];
	ld.param.u32 	%r218, [_Z22updateCheckNode_kerneliPKiS0_S0_sssPiS1_iiS1__param_10];
	cvta.to.global.u64 	%rd1, %rd38;
	add.u64 	%rd2, %SPL, 0;
	add.u64 	%rd3, %SPL, 400;
	mov.u32 	%r219, %ctaid.x;
	mov.u32 	%r220, %ntid.x;
	mov.u32 	%r221, %tid.x;
	mad.lo.s32 	%r1, %r219, %r220, %r221;
	setp.ge.s32 	%p1, %r1, %r217;
	@%p1 bra 	$L__BB2_109;
	ld.param.u64 	%rd204, [_Z22updateCheckNode_kerneliPKiS0_S0_sssPiS1_iiS1__param_3];
	ld.param.u64 	%rd203, [_Z22updateCheckNode_kerneliPKiS0_S0_sssPiS1_iiS1__param_1];
	cvta.to.global.u64 	%rd41, %rd204;
	cvta.to.global.u64 	%rd42, %rd203;
	mul.wide.s32 	%rd43, %r1, 4;
	add.s64 	%rd44, %rd42, %rd43;
	ld.global.u32 	%r2, [%rd44];
	cvt.u64.u32 	%rd5, %r2;
	add.s32 	%r3, %r2, -1;
	add.s64 	%rd6, %rd41, %rd43;
	ld.global.u32 	%r222, [%rd6];
	mul.wide.s32 	%rd45, %r222, 4;
	add.s64 	%rd46, %rd1, %rd45;
	ld.global.u32 	%r223, [%rd46];
	st.local.u32 	[%rd2], %r223;
	mul.lo.s32 	%r224, %r3, %r217;
	mul.wide.s32 	%rd7, %r224, 4;
	add.s64 	%rd47, %rd6, %rd7;
	ld.global.u32 	%r225, [%rd47];
	mul.wide.s32 	%rd48, %r225, 4;
	add.s64 	%rd49, %rd1, %rd48;
	ld.global.u32 	%r226, [%rd49];
	st.local.u32 	[%rd3], %r226;
	setp.lt.s32 	%p2, %r2, 3;
	@%p2 bra 	$L__BB2_43;
	ld.param.u16 	%rs3, [_Z22updateCheckNode_kerneliPKiS0_S0_sssPiS1_iiS1__param_5];
	setp.eq.s16 	%p3, %rs3, 0;
	neg.s32 	%r4, %r218;
	@%p3 bra 	$L__BB2_6;
	add.s64 	%rd208, %rd2, 4;
	add.s64 	%rd207, %rd3, 4;
	neg.s32 	%r460, %r2;
	add.s32 	%r227, %r2, -2;
	mul.lo.s32 	%r459, %r217, %r227;
	mov.u32 	%r458, %r217;
$L__BB2_4:
	ld.param.u64 	%rd205, [_Z22updateCheckNode_kerneliPKiS0_S0_sssPiS1_iiS1__param_3];
	mul.wide.s32 	%rd50, %r458, 4;
	cvta.to.global.u64 	%rd51, %rd205;
	add.s64 	%rd53, %rd51, %rd43;
	add.s64 	%rd54, %rd53, %rd50;
	ld.local.u32 	%r58, [%rd208+-4];
	ld.global.u32 	%r228, [%rd54];
	mul.wide.s32 	%rd55, %r228, 4;
	add.s64 	%rd56, %rd1, %rd55;
	ld.global.u32 	%r59, [%rd56];
	abs.s32 	%r229, %r58;
	abs.s32 	%r230, %r59;
	min.u32 	%r60, %r229, %r230;
	setp.lt.s32 	%p4, %r58, 1;
	@%p4 bra 	$L__BB2_30;
	neg.s32 	%r232, %r60;
	setp.gt.s32 	%p6, %r59, 0;
	selp.b32 	%r461, %r60, %r232, %p6;
	bra.uni 	$L__BB2_31;
$L__BB2_6:
	cvt.u32.u64 	%r267, %rd5;
	setp.eq.s32 	%p17, %r267, 3;
	mov.b32 	%r455, 1;
	@%p17 bra 	$L__BB2_22;
	and.b32  	%r271, %r267, 2147483646;
	neg.s32 	%r450, %r271;
	add.s32 	%r272, %r267, -3;
	mul.lo.s32 	%r449, %r217, %r272;
	add.s32 	%r273, %r267, -2;
	mul.lo.s32 	%r447, %r217, %r273;
	mov.b32 	%r448, 2;
	mul.wide.s32 	%rd83, %r217, 4;
	mov.u32 	%r446, %r217;
$L__BB2_8:
	add.s32 	%r15, %r448, -1;
	mul.wide.s32 	%rd73, %r15, 4;
	add.s64 	%rd10, %rd2, %rd73;
	ld.local.u32 	%r274, [%rd10+-4];
	mul.wide.s32 	%rd74, %r446, 4;
	add.s64 	%rd75, %rd6, %rd74;
	ld.global.u32 	%r275, [%rd75];
	mul.wide.s32 	%rd76, %r275, 4;
	add.s64 	%rd77, %rd1, %rd76;
	ld.global.u32 	%r16, [%rd77];
	abs.s32 	%r276, %r274;
	abs.s32 	%r277, %r16;
	min.u32 	%r17, %r276, %r277;
	setp.gt.s32 	%p18, %r274, 0;
	@%p18 bra 	$L__BB2_10;
	neg.s32 	%r278, %r17;
	setp.gt.s32 	%p19, %r16, 0;
	selp.b32 	%r451, %r278, %r17, %p19;
	bra.uni 	$L__BB2_11;
$L__BB2_10:
	neg.s32 	%r279, %r17;
	setp.gt.s32 	%p20, %r16, 0;
	selp.b32 	%r451, %r17, %r279, %p20;
$L__BB2_11:
	setp.gt.s32 	%p21, %r451, %r218;
	max.s32 	%r280, %r451, %r4;
	selp.b32 	%r21, %r218, %r280, %p21;
	st.local.u32 	[%rd10], %r21;
	mul.wide.s32 	%rd78, %r15, 4;
	add.s64 	%rd11, %rd3, %rd78;
	ld.local.u32 	%r281, [%rd11+-4];
	mul.wide.s32 	%rd79, %r447, 4;
	add.s64 	%rd80, %rd6, %rd79;
	ld.global.u32 	%r282, [%rd80];
	mul.wide.s32 	%rd81, %r282, 4;
	add.s64 	%rd82, %rd1, %rd81;
	ld.global.u32 	%r22, [%rd82];
	abs.s32 	%r283, %r281;
	abs.s32 	%r284, %r22;
	min.u32 	%r23, %r283, %r284;
	setp.gt.s32 	%p22, %r281, 0;
	@%p22 bra 	$L__BB2_13;
	neg.s32 	%r285, %r23;
	setp.gt.s32 	%p23, %r22, 0;
	selp.b32 	%r452, %r285, %r23, %p23;
	bra.uni 	$L__BB2_14;
$L__BB2_13:
	neg.s32 	%r286, %r23;
	setp.gt.s32 	%p24, %r22, 0;
	selp.b32 	%r452, %r23, %r286, %p24;
$L__BB2_14:
	setp.gt.s32 	%p25, %r452, %r218;
	max.s32 	%r287, %r452, %r4;
	selp.b32 	%r27, %r218, %r287, %p25;
	st.local.u32 	[%rd11], %r27;
	mul.wide.s32 	%rd84, %r446, 4;
	add.s64 	%rd85, %rd6, %rd84;
	add.s64 	%rd86, %rd85, %rd83;
	ld.global.u32 	%r288, [%rd86];
	mul.wide.s32 	%rd87, %r288, 4;
	add.s64 	%rd88, %rd1, %rd87;
	ld.global.u32 	%r28, [%rd88];
	abs.s32 	%r289, %r21;
	abs.s32 	%r290, %r28;
	min.u32 	%r29, %r289, %r290;
	setp.gt.s32 	%p26, %r21, 0;
	@%p26 bra 	$L__BB2_16;
	neg.s32 	%r291, %r29;
	setp.gt.s32 	%p27, %r28, 0;
	selp.b32 	%r453, %r291, %r29, %p27;
	bra.uni 	$L__BB2_17;
$L__BB2_16:
	neg.s32 	%r292, %r29;
	setp.gt.s32 	%p28, %r28, 0;
	selp.b32 	%r453, %r29, %r292, %p28;
$L__BB2_17:
	setp.gt.s32 	%p29, %r453, %r218;
	max.s32 	%r293, %r453, %r4;
	selp.b32 	%r294, %r218, %r293, %p29;
	st.local.u32 	[%rd10+4], %r294;
	mul.wide.s32 	%rd89, %r449, 4;
	add.s64 	%rd90, %rd6, %rd89;
	ld.global.u32 	%r295, [%rd90];
	mul.wide.s32 	%rd91, %r295, 4;
	add.s64 	%rd92, %rd1, %rd91;
	ld.global.u32 	%r33, [%rd92];
	abs.s32 	%r296, %r27;
	abs.s32 	%r297, %r33;
	min.u32 	%r34, %r296, %r297;
	setp.gt.s32 	%p30, %r27, 0;
	@%p30 bra 	$L__BB2_19;
	neg.s32 	%r298, %r34;
	setp.gt.s32 	%p31, %r33, 0;
	selp.b32 	%r454, %r298, %r34, %p31;
	bra.uni 	$L__BB2_20;
$L__BB2_19:
	neg.s32 	%r299, %r34;
	setp.gt.s32 	%p32, %r33, 0;
	selp.b32 	%r454, %r34, %r299, %p32;
$L__BB2_20:
	setp.gt.s32 	%p33, %r454, %r218;
	max.s32 	%r300, %r454, %r4;
	selp.b32 	%r301, %r218, %r300, %p33;
	st.local.u32 	[%rd11+4], %r301;
	add.s32 	%r450, %r450, 2;
	shl.b32 	%r302, %r217, 1;
	sub.s32 	%r449, %r449, %r302;
	add.s32 	%r448, %r448, 2;
	sub.s32 	%r447, %r447, %r302;
	add.s32 	%r446, %r446, %r302;
	setp.ne.s32 	%p34, %r450, -2;
	@%p34 bra 	$L__BB2_8;
	add.s32 	%r455, %r448, -1;
$L__BB2_22:
	and.b32  	%r303, %r2, 1;
	setp.eq.b32 	%p35, %r303, 1;
	not.pred 	%p36, %p35;
	@%p36 bra 	$L__BB2_43;
	mul.wide.s32 	%rd93, %r455, 4;
	add.s64 	%rd94, %rd2, %rd93;
	ld.local.u32 	%r304, [%rd94+-4];
	mul.lo.s32 	%r305, %r455, %r217;
	mul.wide.s32 	%rd95, %r305, 4;
	add.s64 	%rd96, %rd6, %rd95;
	ld.global.u32 	%r306, [%rd96];
	mul.wide.s32 	%rd97, %r306, 4;
	add.s64 	%rd98, %rd1, %rd97;
	ld.global.u32 	%r45, [%rd98];
	abs.s32 	%r307, %r304;
	abs.s32 	%r308, %r45;
	min.u32 	%r46, %r307, %r308;
	setp.gt.s32 	%p37, %r304, 0;
	@%p37 bra 	$L__BB2_25;
	neg.s32 	%r309, %r46;
	setp.gt.s32 	%p38, %r45, 0;
	selp.b32 	%r456, %r309, %r46, %p38;
	bra.uni 	$L__BB2_26;
$L__BB2_25:
	neg.s32 	%r310, %r46;
	setp.gt.s32 	%p39, %r45, 0;
	selp.b32 	%r456, %r46, %r310, %p39;
$L__BB2_26:
	setp.gt.s32 	%p40, %r456, %r218;
	max.s32 	%r311, %r456, %r4;
	selp.b32 	%r312, %r218, %r311, %p40;
	mul.wide.u32 	%rd99, %r455, 4;
	add.s64 	%rd100, %rd2, %rd99;
	st.local.u32 	[%rd100], %r312;
	add.s64 	%rd102, %rd3, %rd93;
	ld.local.u32 	%r313, [%rd102+-4];
	sub.s32 	%r314, %r3, %r455;
	mul.lo.s32 	%r315, %r314, %r217;
	mul.wide.s32 	%rd103, %r315, 4;
	add.s64 	%rd104, %rd6, %rd103;
	ld.global.u32 	%r316, [%rd104];
	mul.wide.s32 	%rd105, %r316, 4;
	add.s64 	%rd106, %rd1, %rd105;
	ld.global.u32 	%r50, [%rd106];
	abs.s32 	%r317, %r313;
	abs.s32 	%r318, %r50;
	min.u32 	%r51, %r317, %r318;
	setp.gt.s32 	%p41, %r313, 0;
	@%p41 bra 	$L__BB2_28;
	neg.s32 	%r319, %r51;
	setp.gt.s32 	%p42, %r50, 0;
	selp.b32 	%r457, %r319, %r51, %p42;
	bra.uni 	$L__BB2_29;
$L__BB2_28:
	neg.s32 	%r320, %r51;
	setp.gt.s32 	%p43, %r50, 0;
	selp.b32 	%r457, %r51, %r320, %p43;
$L__BB2_29:
	setp.gt.s32 	%p44, %r457, %r218;
	max.s32 	%r321, %r457, %r4;
	selp.b32 	%r322, %r218, %r321, %p44;
	add.s64 	%rd108, %rd3, %rd99;
	st.local.u32 	[%rd108], %r322;
	bra.uni 	$L__BB2_43;
$L__BB2_30:
	neg.s32 	%r231, %r60;
	setp.gt.s32 	%p5, %r59, 0;
	selp.b32 	%r461, %r231, %r60, %p5;
$L__BB2_31:
	ld.param.u16 	%rs9, [_Z22updateCheckNode_kerneliPKiS0_S0_sssPiS1_iiS1__param_6];
	ld.param.u16 	%rs4, [_Z22updateCheckNode_kerneliPKiS0_S0_sssPiS1_iiS1__param_5];
	add.s32 	%r234, %r59, %r58;
	abs.s32 	%r235, %r234;
	cvt.u32.u16 	%r236, %rs9;
	shr.u32 	%r64, %r235, %r236;
	cvt.s32.s16 	%r237, %rs4;
	setp.ge.s32 	%p7, %r64, %r237;
	mov.b32 	%r462, 0;
	@%p7 bra 	$L__BB2_33;
	mul.wide.u32 	%rd57, %r64, 4;
	mov.u64 	%rd58, const_logexp_table;
	add.s64 	%rd59, %rd58, %rd57;
	ld.const.u32 	%r462, [%rd59];
$L__BB2_33:
	ld.param.u16 	%rs10, [_Z22updateCheckNode_kerneliPKiS0_S0_sssPiS1_iiS1__param_6];
	ld.param.u16 	%rs5, [_Z22updateCheckNode_kerneliPKiS0_S0_sssPiS1_iiS1__param_5];
	sub.s32 	%r239, %r58, %r59;
	abs.s32 	%r240, %r239;
	cvt.u32.u16 	%r241, %rs10;
	shr.u32 	%r67, %r240, %r241;
	cvt.s32.s16 	%r242, %rs5;
	setp.ge.s32 	%p8, %r67, %r242;
	mov.b32 	%r463, 0;
	@%p8 bra 	$L__BB2_35;
	mul.wide.u32 	%rd60, %r67, 4;
	mov.u64 	%rd61, const_logexp_table;
	add.s64 	%rd62, %rd61, %rd60;
	ld.const.u32 	%r463, [%rd62];
$L__BB2_35:
	add.s32 	%r243, %r462, %r461;
	sub.s32 	%r244, %r243, %r463;
	setp.gt.s32 	%p9, %r244, %r218;
	max.s32 	%r245, %r244, %r4;
	selp.b32 	%r246, %r218, %r245, %p9;
	st.local.u32 	[%rd208], %r246;
	ld.local.u32 	%r70, [%rd207+-4];
	mul.wide.s32 	%rd63, %r459, 4;
	add.s64 	%rd64, %rd6, %rd63;
	ld.global.u32 	%r247, [%rd64];
	mul.wide.s32 	%rd65, %r247, 4;
	add.s64 	%rd66, %rd1, %rd65;
	ld.global.u32 	%r71, [%rd66];
	abs.s32 	%r248, %r70;
	abs.s32 	%r249, %r71;
	min.u32 	%r72, %r248, %r249;
	setp.lt.s32 	%p10, %r70, 1;
	@%p10 bra 	$L__BB2_37;
	neg.s32 	%r251, %r72;
	setp.gt.s32 	%p12, %r71, 0;
	selp.b32 	%r464, %r72, %r251, %p12;
	bra.uni 	$L__BB2_38;
$L__BB2_37:
	neg.s32 	%r250, %r72;
	setp.gt.s32 	%p11, %r71, 0;
	selp.b32 	%r464, %r250, %r72, %p11;
$L__BB2_38:
	ld.param.u16 	%rs11, [_Z22updateCheckNode_kerneliPKiS0_S0_sssPiS1_iiS1__param_6];
	ld.param.u16 	%rs6, [_Z22updateCheckNode_kerneliPKiS0_S0_sssPiS1_iiS1__param_5];
	add.s32 	%r253, %r71, %r70;
	abs.s32 	%r254, %r253;
	cvt.u32.u16 	%r255, %rs11;
	shr.u32 	%r76, %r254, %r255;
	cvt.s32.s16 	%r256, %rs6;
	setp.ge.s32 	%p13, %r76, %r256;
	mov.b32 	%r465, 0;
	@%p13 bra 	$L__BB2_40;
	mul.wide.u32 	%rd67, %r76, 4;
	mov.u64 	%rd68, const_logexp_table;
	add.s64 	%rd69, %rd68, %rd67;
	ld.const.u32 	%r465, [%rd69];
$L__BB2_40:
	ld.param.u16 	%rs12, [_Z22updateCheckNode_kerneliPKiS0_S0_sssPiS1_iiS1__param_6];
	ld.param.u16 	%rs7, [_Z22updateCheckNode_kerneliPKiS0_S0_sssPiS1_iiS1__param_5];
	sub.s32 	%r258, %r70, %r71;
	abs.s32 	%r259, %r258;
	cvt.u32.u16 	%r260, %rs12;
	shr.u32 	%r79, %r259, %r260;
	cvt.s32.s16 	%r261, %rs7;
	setp.ge.s32 	%p14, %r79, %r261;
	mov.b32 	%r466, 0;
	@%p14 bra 	$L__BB2_42;
	mul.wide.u32 	%rd70, %r79, 4;
	mov.u64 	%rd71, const_logexp_table;
	add.s64 	%rd72, %rd71, %rd70;
	ld.const.u32 	%r466, [%rd72];
$L__BB2_42:
	add.s32 	%r262, %r465, %r464;
	sub.s32 	%r263, %r262, %r466;
	setp.gt.s32 	%p15, %r263, %r218;
	max.s32 	%r264, %r263, %r4;
	selp.b32 	%r265, %r218, %r264, %p15;
	st.local.u32 	[%rd207], %r265;
	add.s64 	%rd208, %rd208, 4;
	add.s64 	%rd207, %rd207, 4;
	add.s32 	%r460, %r460, 1;
	sub.s32 	%r459, %r459, %r217;
	add.s32 	%r458, %r458, %r217;
	setp.ne.s32 	%p16, %r460, -2;
	@%p16 bra 	$L__BB2_4;
$L__BB2_43:
	ld.param.u64 	%rd206, [_Z22updateCheckNode_kerneliPKiS0_S0_sssPiS1_iiS1__param_11];
	cvt.u64.u32 	%rd17, %r2;
	setp.lt.s32 	%p45, %r2, 3;
	add.s32 	%r85, %r2, -2;
	mul.wide.s32 	%rd109, %r2, 4;
	add.s64 	%rd110, %rd3, %rd109;
	ld.local.u32 	%r323, [%rd110+-8];
	cvta.to.global.u64 	%rd111, %rd206;
	mul.wide.s32 	%rd112, %r1, 4;
	add.s64 	%rd18, %rd111, %rd112;
	st.global.u32 	[%rd18], %r323;
	add.s64 	%rd113, %rd2, %rd109;
	ld.local.u32 	%r324, [%rd113+-8];
	add.s64 	%rd114, %rd18, %rd7;
	st.global.u32 	[%rd114], %r324;
	@%p45 bra 	$L__BB2_109;
	ld.param.u16 	%rs13, [_Z22updateCheckNode_kerneliPKiS0_S0_sssPiS1_iiS1__param_6];
	ld.param.u16 	%rs8, [_Z22updateCheckNode_kerneliPKiS0_S0_sssPiS1_iiS1__param_5];
	setp.ne.s16 	%p46, %rs8, 0;
	cvt.u32.u16 	%r86, %rs13;
	cvt.s32.s16 	%r87, %rs8;
	neg.s32 	%r88, %r218;
	@%p46 bra 	$L__BB2_67;
	cvt.u32.u64 	%r405, %rd17;
	add.s32 	%r406, %r405, -3;
	and.b32  	%r89, %r85, 3;
	setp.lt.u32 	%p81, %r406, 3;
	mov.b32 	%r478, 1;
	@%p81 bra 	$L__BB2_61;
	and.b32  	%r409, %r85, -4;
	neg.s32 	%r469, %r409;
	shl.b64 	%rd174, %rd17, 2;
	add.s64 	%rd175, %rd174, %rd3;
	add.s64 	%rd19, %rd175, -8;
	shl.b32 	%r91, %r217, 2;
	mov.b32 	%r470, 3;
	mov.b32 	%r468, 4;
	mul.wide.s32 	%rd22, %r217, 4;
	mov.u32 	%r467, %r217;
$L__BB2_47:
	add.s32 	%r96, %r470, -2;
	cvt.s64.s32 	%rd176, %r96;
	mul.wide.s32 	%rd177, %r96, 4;
	add.s64 	%rd20, %rd2, %rd177;
	ld.local.u32 	%r410, [%rd20+-4];
	sub.s64 	%rd179, %rd17, %rd176;
	shl.b64 	%rd180, %rd179, 2;
	add.s64 	%rd181, %rd3, %rd180;
	ld.local.u32 	%r97, [%rd181+-8];
	abs.s32 	%r411, %r410;
	abs.s32 	%r412, %r97;
	min.u32 	%r98, %r411, %r412;
	setp.gt.s32 	%p82, %r410, 0;
	@%p82 bra 	$L__BB2_49;
	neg.s32 	%r413, %r98;
	setp.gt.s32 	%p83, %r97, 0;
	selp.b32 	%r471, %r413, %r98, %p83;
	bra.uni 	$L__BB2_50;
$L__BB2_49:
	neg.s32 	%r414, %r98;
	setp.gt.s32 	%p84, %r97, 0;
	selp.b32 	%r471, %r98, %r414, %p84;
$L__BB2_50:
	setp.gt.s32 	%p85, %r471, %r218;
	max.s32 	%r415, %r471, %r88;
	selp.b32 	%r416, %r218, %r415, %p85;
	mul.wide.s32 	%rd182, %r467, 4;
	add.s64 	%rd21, %rd18, %rd182;
	st.global.u32 	[%rd21], %r416;
	add.s32 	%r417, %r96, 1;
	ld.local.u32 	%r418, [%rd20];
	cvt.s64.s32 	%rd183, %r417;
	sub.s64 	%rd185, %rd17, %rd183;
	shl.b64 	%rd186, %rd185, 2;
	add.s64 	%rd187, %rd3, %rd186;
	ld.local.u32 	%r102, [%rd187+-8];
	abs.s32 	%r419, %r418;
	abs.s32 	%r420, %r102;
	min.u32 	%r103, %r419, %r420;
	setp.gt.s32 	%p86, %r418, 0;
	@%p86 bra 	$L__BB2_52;
	neg.s32 	%r421, %r103;
	setp.gt.s32 	%p87, %r102, 0;
	selp.b32 	%r472, %r421, %r103, %p87;
	bra.uni 	$L__BB2_53;
$L__BB2_52:
	neg.s32 	%r422, %r103;
	setp.gt.s32 	%p88, %r102, 0;
	selp.b32 	%r472, %r103, %r422, %p88;
$L__BB2_53:
	setp.gt.s32 	%p89, %r472, %r218;
	max.s32 	%r423, %r472, %r88;
	selp.b32 	%r424, %r218, %r423, %p89;
	add.s64 	%rd23, %rd21, %rd22;
	st.global.u32 	[%rd23], %r424;
	ld.local.u32 	%r425, [%rd20+4];
	cvt.s64.s32 	%rd188, %r470;
	cvt.u64.u32 	%rd189, %r2;
	sub.s64 	%rd190, %rd189, %rd188;
	shl.b64 	%rd191, %rd190, 2;
	add.s64 	%rd192, %rd3, %rd191;
	ld.local.u32 	%r107, [%rd192+-8];
	abs.s32 	%r426, %r425;
	abs.s32 	%r427, %r107;
	min.u32 	%r108, %r426, %r427;
	setp.gt.s32 	%p90, %r425, 0;
	@%p90 bra 	$L__BB2_55;
	neg.s32 	%r428, %r108;
	setp.gt.s32 	%p91, %r107, 0;
	selp.b32 	%r473, %r428, %r108, %p91;
	bra.uni 	$L__BB2_56;
$L__BB2_55:
	neg.s32 	%r429, %r108;
	setp.gt.s32 	%p92, %r107, 0;
	selp.b32 	%r473, %r108, %r429, %p92;
$L__BB2_56:
	setp.gt.s32 	%p93, %r473, %r218;
	max.s32 	%r430, %r473, %r88;
	selp.b32 	%r431, %r218, %r430, %p93;
	add.s64 	%rd24, %rd23, %rd22;
	st.global.u32 	[%rd24], %r431;
	ld.local.u32 	%r432, [%rd20+8];
	mul.wide.s32 	%rd193, %r468, 4;
	sub.s64 	%rd194, %rd19, %rd193;
	ld.local.u32 	%r112, [%rd194];
	abs.s32 	%r433, %r432;
	abs.s32 	%r434, %r112;
	min.u32 	%r113, %r433, %r434;
	setp.gt.s32 	%p94, %r432, 0;
	@%p94 bra 	$L__BB2_58;
	neg.s32 	%r435, %r113;
	setp.gt.s32 	%p95, %r112, 0;
	selp.b32 	%r474, %r435, %r113, %p95;
	bra.uni 	$L__BB2_59;
$L__BB2_58:
	neg.s32 	%r436, %r113;
	setp.gt.s32 	%p96, %r112, 0;
	selp.b32 	%r474, %r113, %r436, %p96;
$L__BB2_59:
	setp.gt.s32 	%p97, %r474, %r218;
	max.s32 	%r437, %r474, %r88;
	selp.b32 	%r438, %r218, %r437, %p97;
	add.s64 	%rd195, %rd24, %rd22;
	st.global.u32 	[%rd195], %r438;
	add.s32 	%r470, %r470, 4;
	add.s32 	%r469, %r469, 4;
	add.s32 	%r468, %r468, 4;
	add.s32 	%r467, %r467, %r91;
	setp.ne.s32 	%p98, %r469, 0;
	@%p98 bra 	$L__BB2_47;
	add.s32 	%r478, %r470, -2;
$L__BB2_61:
	setp.eq.s32 	%p99, %r89, 0;
	@%p99 bra 	$L__BB2_109;
	mul.wide.u32 	%rd196, %r2, 4;
	add.s64 	%rd197, %rd196, %rd3;
	add.s64 	%rd25, %rd197, -8;
	add.s64 	%rd26, %rd2, -4;
	mul.lo.s32 	%r477, %r478, %r217;
	neg.s32 	%r476, %r89;
$L__BB2_63:
	.pragma "nounroll";
	mul.wide.s32 	%rd198, %r478, 4;
	sub.s64 	%rd199, %rd25, %rd198;
	add.s64 	%rd200, %rd26, %rd198;
	ld.local.u32 	%r439, [%rd200];
	ld.local.u32 	%r128, [%rd199];
	abs.s32 	%r440, %r439;
	abs.s32 	%r441, %r128;
	min.u32 	%r129, %r440, %r441;
	setp.gt.s32 	%p100, %r439, 0;
	@%p100 bra 	$L__BB2_65;
	neg.s32 	%r442, %r129;
	setp.gt.s32 	%p101, %r128, 0;
	selp.b32 	%r479, %r442, %r129, %p101;
	bra.uni 	$L__BB2_66;
$L__BB2_65:
	neg.s32 	%r443, %r129;
	setp.gt.s32 	%p102, %r128, 0;
	selp.b32 	%r479, %r129, %r443, %p102;
$L__BB2_66:
	setp.gt.s32 	%p103, %r479, %r218;
	max.s32 	%r444, %r479, %r88;
	selp.b32 	%r445, %r218, %r444, %p103;
	mul.wide.s32 	%rd201, %r477, 4;
	add.s64 	%rd202, %rd18, %rd201;
	st.global.u32 	[%rd202], %r445;
	add.s32 	%r478, %r478, 1;
	add.s32 	%r477, %r477, %r217;
	add.s32 	%r476, %r476, 1;
	setp.eq.s32 	%p104, %r476, 0;
	@%p104 bra 	$L__BB2_109;
	bra.uni 	$L__BB2_63;
$L__BB2_67:
	cvt.u32.u64 	%r326, %rd17;
	add.s32 	%r327, %r326, -3;
	setp.lt.u32 	%p47, %r327, 3;
	mov.b32 	%r499, 1;
	@%p47 bra 	$L__BB2_99;
	and.b32  	%r330, %r85, -4;
	neg.s32 	%r482, %r330;
	mov.b32 	%r483, 3;
	mov.b32 	%r481, 4;
	mov.u64 	%rd122, const_logexp_table;
	mul.wide.s32 	%rd29, %r217, 4;
	mul.wide.u32 	%rd150, %r2, 4;
	add.s64 	%rd151, %rd150, %rd3;
	mov.u32 	%r480, %r217;
$L__BB2_69:
	add.s32 	%r141, %r483, -2;
	cvt.s64.s32 	%rd115, %r141;
	mul.wide.s32 	%rd116, %r141, 4;
	add.s64 	%rd27, %rd2, %rd116;
	ld.local.u32 	%r142, [%rd27+-4];
	sub.s64 	%rd118, %rd17, %rd115;
	shl.b64 	%rd119, %rd118, 2;
	add.s64 	%rd120, %rd3, %rd119;
	ld.local.u32 	%r143, [%rd120+-8];
	abs.s32 	%r331, %r142;
	abs.s32 	%r332, %r143;
	min.u32 	%r144, %r331, %r332;
	setp.lt.s32 	%p48, %r142, 1;
	@%p48 bra 	$L__BB2_71;
	neg.s32 	%r334, %r144;
	setp.gt.s32 	%p50, %r143, 0;
	selp.b32 	%r484, %r144, %r334, %p50;
	bra.uni 	$L__BB2_72;
$L__BB2_71:
	neg.s32 	%r333, %r144;
	setp.gt.s32 	%p49, %r143, 0;
	selp.b32 	%r484, %r333, %r144, %p49;
$L__BB2_72:
	add.s32 	%r336, %r143, %r142;
	abs.s32 	%r337, %r336;
	shr.u32 	%r148, %r337, %r86;
	setp.ge.s32 	%p51, %r148, %r87;
	mov.b32 	%r485, 0;
	@%p51 bra 	$L__BB2_74;
	mul.wide.u32 	%rd121, %r148, 4;
	add.s64 	%rd123, %rd122, %rd121;
	ld.const.u32 	%r485, [%rd123];
$L__BB2_74:
	sub.s32 	%r339, %r142, %r143;
	abs.s32 	%r340, %r339;
	shr.u32 	%r151, %r340, %r86;
	setp.ge.s32 	%p52, %r151, %r87;
	mov.b32 	%r486, 0;
	@%p52 bra 	$L__BB2_76;
	mul.wide.u32 	%rd124, %r151, 4;
	add.s64 	%rd126, %rd122, %rd124;
	ld.const.u32 	%r486, [%rd126];
$L__BB2_76:
	add.s32 	%r341, %r485, %r484;
	sub.s32 	%r342, %r341, %r486;
	setp.gt.s32 	%p53, %r342, %r218;
	max.s32 	%r343, %r342, %r88;
	selp.b32 	%r344, %r218, %r343, %p53;
	mul.wide.s32 	%rd127, %r480, 4;
	add.s64 	%rd28, %rd18, %rd127;
	st.global.u32 	[%rd28], %r344;
	add.s32 	%r345, %r141, 1;
	ld.local.u32 	%r154, [%rd27];
	cvt.s64.s32 	%rd128, %r345;
	sub.s64 	%rd130, %rd17, %rd128;
	shl.b64 	%rd131, %rd130, 2;
	add.s64 	%rd132, %rd3, %rd131;
	ld.local.u32 	%r155, [%rd132+-8];
	abs.s32 	%r346, %r154;
	abs.s32 	%r347, %r155;
	min.u32 	%r156, %r346, %r347;
	setp.gt.s32 	%p54, %r154, 0;
	@%p54 bra 	$L__BB2_78;
	neg.s32 	%r348, %r156;
	setp.gt.s32 	%p55, %r155, 0;
	selp.b32 	%r487, %r348, %r156, %p55;
	bra.uni 	$L__BB2_79;
$L__BB2_78:
	neg.s32 	%r349, %r156;
	setp.gt.s32 	%p56, %r155, 0;
	selp.b32 	%r487, %r156, %r349, %p56;
$L__BB2_79:
	add.s32 	%r351, %r155, %r154;
	abs.s32 	%r352, %r351;
	shr.u32 	%r160, %r352, %r86;
	setp.ge.s32 	%p57, %r160, %r87;
	mov.b32 	%r488, 0;
	@%p57 bra 	$L__BB2_81;
	mul.wide.u32 	%rd133, %r160, 4;
	add.s64 	%rd135, %rd122, %rd133;
	ld.const.u32 	%r488, [%rd135];
$L__BB2_81:
	sub.s32 	%r354, %r154, %r155;
	abs.s32 	%r355, %r354;
	shr.u32 	%r163, %r355, %r86;
	setp.ge.s32 	%p58, %r163, %r87;
	mov.b32 	%r489, 0;
	@%p58 bra 	$L__BB2_83;
	mul.wide.u32 	%rd136, %r163, 4;
	add.s64 	%rd138, %rd122, %rd136;
	ld.const.u32 	%r489, [%rd138];
$L__BB2_83:
	add.s32 	%r356, %r488, %r487;
	sub.s32 	%r357, %r356, %r489;
	setp.gt.s32 	%p59, %r357, %r218;
	max.s32 	%r358, %r357, %r88;
	selp.b32 	%r359, %r218, %r358, %p59;
	add.s64 	%rd30, %rd28, %rd29;
	st.global.u32 	[%rd30], %r359;
	ld.local.u32 	%r166, [%rd27+4];
	cvt.s64.s32 	%rd139, %r483;
	sub.s64 	%rd141, %rd17, %rd139;
	shl.b64 	%rd142, %rd141, 2;
	add.s64 	%rd143, %rd3, %rd142;
	ld.local.u32 	%r167, [%rd143+-8];
	abs.s32 	%r360, %r166;
	abs.s32 	%r361, %r167;
	min.u32 	%r168, %r360, %r361;
	setp.gt.s32 	%p60, %r166, 0;
	@%p60 bra 	$L__BB2_85;
	neg.s32 	%r362, %r168;
	setp.gt.s32 	%p61, %r167, 0;
	selp.b32 	%r490, %r362, %r168, %p61;
	bra.uni 	$L__BB2_86;
$L__BB2_85:
	neg.s32 	%r363, %r168;
	setp.gt.s32 	%p62, %r167, 0;
	selp.b32 	%r490, %r168, %r363, %p62;
$L__BB2_86:
	add.s32 	%r365, %r167, %r166;
	abs.s32 	%r366, %r365;
	shr.u32 	%r172, %r366, %r86;
	setp.ge.s32 	%p63, %r172, %r87;
	mov.b32 	%r491, 0;
	@%p63 bra 	$L__BB2_88;
	mul.wide.u32 	%rd144, %r172, 4;
	add.s64 	%rd146, %rd122, %rd144;
	ld.const.u32 	%r491, [%rd146];
$L__BB2_88:
	sub.s32 	%r368, %r166, %r167;
	abs.s32 	%r369, %r368;
	shr.u32 	%r175, %r369, %r86;
	setp.ge.s32 	%p64, %r175, %r87;
	mov.b32 	%r492, 0;
	@%p64 bra 	$L__BB2_90;
	mul.wide.u32 	%rd147, %r175, 4;
	add.s64 	%rd149, %rd122, %rd147;
	ld.const.u32 	%r492, [%rd149];
$L__BB2_90:
	add.s32 	%r370, %r491, %r490;
	sub.s32 	%r371, %r370, %r492;
	setp.gt.s32 	%p65, %r371, %r218;
	max.s32 	%r372, %r371, %r88;
	selp.b32 	%r373, %r218, %r372, %p65;
	add.s64 	%rd31, %rd30, %rd29;
	st.global.u32 	[%rd31], %r373;
	ld.local.u32 	%r178, [%rd27+8];
	mul.wide.s32 	%rd152, %r481, 4;
	sub.s64 	%rd153, %rd151, %rd152;
	ld.local.u32 	%r179, [%rd153+-8];
	abs.s32 	%r374, %r178;
	abs.s32 	%r375, %r179;
	min.u32 	%r180, %r374, %r375;
	setp.gt.s32 	%p66, %r178, 0;
	@%p66 bra 	$L__BB2_92;
	neg.s32 	%r376, %r180;
	setp.gt.s32 	%p67, %r179, 0;
	selp.b32 	%r493, %r376, %r180, %p67;
	bra.uni 	$L__BB2_93;
$L__BB2_92:
	neg.s32 	%r377, %r180;
	setp.gt.s32 	%p68, %r179, 0;
	selp.b32 	%r493, %r180, %r377, %p68;
$L__BB2_93:
	add.s32 	%r379, %r179, %r178;
	abs.s32 	%r380, %r379;
	shr.u32 	%r184, %r380, %r86;
	setp.ge.s32 	%p69, %r184, %r87;
	mov.b32 	%r494, 0;
	@%p69 bra 	$L__BB2_95;
	mul.wide.u32 	%rd154, %r184, 4;
	mov.u64 	%rd155, const_logexp_table;
	add.s64 	%rd156, %rd155, %rd154;
	ld.const.u32 	%r494, [%rd156];
$L__BB2_95:
	sub.s32 	%r382, %r178, %r179;
	abs.s32 	%r383, %r382;
	shr.u32 	%r187, %r383, %r86;
	setp.ge.s32 	%p70, %r187, %r87;
	mov.b32 	%r495, 0;
	@%p70 bra 	$L__BB2_97;
	mul.wide.u32 	%rd157, %r187, 4;
	mov.u64 	%rd158, const_logexp_table;
	add.s64 	%rd159, %rd158, %rd157;
	ld.const.u32 	%r495, [%rd159];
$L__BB2_97:
	add.s32 	%r384, %r494, %r493;
	sub.s32 	%r385, %r384, %r495;
	setp.gt.s32 	%p71, %r385, %r218;
	max.s32 	%r386, %r385, %r88;
	selp.b32 	%r387, %r218, %r386, %p71;
	add.s64 	%rd160, %rd31, %rd29;
	st.global.u32 	[%rd160], %r387;
	add.s32 	%r483, %r483, 4;
	add.s32 	%r482, %r482, 4;
	add.s32 	%r481, %r481, 4;
	shl.b32 	%r388, %r217, 2;
	add.s32 	%r480, %r480, %r388;
	setp.ne.s32 	%p72, %r482, 0;
	@%p72 bra 	$L__BB2_69;
	add.s32 	%r499, %r483, -2;
$L__BB2_99:
	cvt.u64.u32 	%rd32, %r2;
	add.s32 	%r389, %r2, -2;
	and.b32  	%r196, %r389, 3;
	setp.eq.s32 	%p73, %r196, 0;
	@%p73 bra 	$L__BB2_109;
	shl.b64 	%rd161, %rd32, 2;
	add.s64 	%rd162, %rd161, %rd3;
	add.s64 	%rd33, %rd162, -8;
	add.s64 	%rd34, %rd2, -4;
	mul.lo.s32 	%r498, %r499, %r217;
	neg.s32 	%r497, %r196;
	mov.u64 	%rd167, const_logexp_table;
$L__BB2_101:
	.pragma "nounroll";
	mul.wide.s32 	%rd163, %r499, 4;
	sub.s64 	%rd164, %rd33, %rd163;
	add.s64 	%rd165, %rd34, %rd163;
	ld.local.u32 	%r202, [%rd165];
	ld.local.u32 	%r203, [%rd164];
	abs.s32 	%r390, %r202;
	abs.s32 	%r391, %r203;
	min.u32 	%r204, %r390, %r391;
	setp.gt.s32 	%p74, %r202, 0;
	@%p74 bra 	$L__BB2_103;
	neg.s32 	%r392, %r204;
	setp.gt.s32 	%p75, %r203, 0;
	selp.b32 	%r500, %r392, %r204, %p75;
	bra.uni 	$L__BB2_104;
$L__BB2_103:
	neg.s32 	%r393, %r204;
	setp.gt.s32 	%p76, %r203, 0;
	selp.b32 	%r500, %r204, %r393, %p76;
$L__BB2_104:
	add.s32 	%r395, %r203, %r202;
	abs.s32 	%r396, %r395;
	shr.u32 	%r208, %r396, %r86;
	setp.ge.s32 	%p77, %r208, %r87;
	mov.b32 	%r501, 0;
	@%p77 bra 	$L__BB2_106;
	mul.wide.u32 	%rd166, %r208, 4;
	add.s64 	%rd168, %rd167, %rd166;
	ld.const.u32 	%r501, [%rd168];
$L__BB2_106:
	sub.s32 	%r398, %r202, %r203;
	abs.s32 	%r399, %r398;
	shr.u32 	%r211, %r399, %r86;
	setp.ge.s32 	%p78, %r211, %r87;
	mov.b32 	%r502, 0;
	@%p78 bra 	$L__BB2_108;
	mul.wide.u32 	%rd169, %r211, 4;
	add.s64 	%rd171, %rd167, %rd169;
	ld.const.u32 	%r502, [%rd171];
$L__BB2_108:
	add.s32 	%r400, %r501, %r500;
	sub.s32 	%r401, %r400, %r502;
	setp.gt.s32 	%p79, %r401, %r218;
	max.s32 	%r402, %r401, %r88;
	selp.b32 	%r403, %r218, %r402, %p79;
	mul.wide.s32 	%rd172, %r498, 4;
	add.s64 	%rd173, %rd18, %rd172;
	st.global.u32 	[%rd173], %r403;
	add.s32 	%r499, %r499, 1;
	add.s32 	%r498, %r498, %r217;
	add.s32 	%r497, %r497, 1;
	setp.ne.s32 	%p80, %r497, 0;
	@%p80 bra 	$L__BB2_101;
$L__BB2_109:
	ret;

}
	// .globl	_Z20initializeMVC_kerneliPKiS0_Pi
.visible .entry _Z20initializeMVC_kerneliPKiS0_Pi(
	.param .u32 _Z20initializeMVC_kerneliPKiS0_Pi_param_0,
	.param .u64 .ptr .align 1 _Z20initializeMVC_kerneliPKiS0_Pi_param_1,
	.param .u64 .ptr .align 1 _Z20initializeMVC_kerneliPKiS0_Pi_param_2,
	.param .u64 .ptr .align 1 _Z20initializeMVC_kerneliPKiS0_Pi_param_3
)
{
	.reg .pred 	%p<4>;
	.reg .b32 	%r<16>;
	.reg .b64 	%rd<13>;

	ld.param.u32 	%r7, [_Z20initializeMVC_kerneliPKiS0_Pi_param_0];
	ld.param.u64 	%rd3, [_Z20initializeMVC_kerneliPKiS0_Pi_param_1];
	ld.param.u64 	%rd4, [_Z20initializeMVC_kerneliPKiS0_Pi_param_2];
	ld.param.u64 	%rd5, [_Z20initializeMVC_kerneliPKiS0_Pi_param_3];
	mov.u32 	%r8, %ctaid.x;
	mov.u32 	%r9, %ntid.x;
	mov.u32 	%r10, %tid.x;
	mad.lo.s32 	%r15, %r8, %r9, %r10;
	setp.ge.s32 	%p1, %r15, %r7;
	@%p1 bra 	$L__BB3_4;
	cvta.to.global.u64 	%rd6, %rd3;
	mul.wide.s32 	%rd7, %r15, 4;
	add.s64 	%rd1, %rd6, %rd7;
	ld.global.u32 	%r11, [%rd1];
	setp.lt.s32 	%p2, %r11, 1;
	@%p2 bra 	$L__BB3_4;
	cvta.to.global.u64 	%rd8, %rd4;
	add.s64 	%rd10, %rd8, %rd7;
	ld.global.u32 	%r2, [%rd10];
	cvta.to.global.u64 	%rd2, %rd5;
	mov.b32 	%r14, 0;
$L__BB3_3:
	mul.wide.s32 	%rd11, %r15, 4;
	add.s64 	%rd12, %rd2, %rd11;
	st.global.u32 	[%rd12], %r2;
	add.s32 	%r15, %r15, %r7;
	add.s32 	%r14, %r14, 1;
	ld.global.u32 	%r13, [%rd1];
	setp.lt.s32 	%p3, %r14, %r13;
	@%p3 bra 	$L__BB3_3;
$L__BB3_4:
	ret;

}


// ===== COMPILED SASS (sm_100) =====

	.target	sm_100

	.elftype	@"ET_EXEC"


//--------------------- .note.nv.tkinfo           --------------------------
	.section	.note.nv.tkinfo,"",@"SHT_NOTE"
	.sectionflags	@"SHF_NOTE_NV_TKINFO"
	.tkinfo
        /*0018*/ 	.word	0x00000002
        /*0030*/ 	.string	""
        /*0030*/ 	.string	"ptxas"
        /*0030*/ 	.string	"Cuda compilation tools, release 13.0, V13.0.88"
        /*0030*/ 	.string	"Build cuda_13.0.r13.0/compiler.36424714_0"
        /*0030*/ 	.string	"-arch sm_100 -m 64 "



//--------------------- .note.nv.cuinfo           --------------------------
	.section	.note.nv.cuinfo,"",@"SHT_NOTE"
	.sectionflags	@"SHF_NOTE_NV_CUINFO"
        /*0018*/ 	.short	0x0002
        /*001a*/ 	.short	0x0064
        /*001c*/ 	.short	0x0082
	.zero		2


//--------------------- .nv.info                  --------------------------
	.section	.nv.info,"",@"SHT_CUDA_INFO"
	.align	4


	//----- nvinfo : EIATTR_REGCOUNT
	.align		4
        /*0000*/ 	.byte	0x04, 0x2f
        /*0002*/ 	.short	(.L_2 - .L_1)
	.align		4
.L_1:
        /*0004*/ 	.word	index@(_Z21syndrome_check_kernelPKiS0_iS0_Pi)
        /*0008*/ 	.word	0x00000020


	//----- nvinfo : EIATTR_FRAME_SIZE
	.align		4
.L_2:
        /*000c*/ 	.byte	0x04, 0x11
        /*000e*/ 	.short	(.L_4 - .L_3)
	.align		4
.L_3:
        /*0010*/ 	.word	index@(_Z21syndrome_check_kernelPKiS0_iS0_Pi)
        /*0014*/ 	.word	0x00000000


	//----- nvinfo : EIATTR_REGCOUNT
	.align		4
.L_4:
        /*0018*/ 	.byte	0x04, 0x2f
        /*001a*/ 	.short	(.L_6 - .L_5)
	.align		4
.L_5:
        /*001c*/ 	.word	index@(_Z25updateVariableNode_kerneliiPKiS0_S0_S0_PiS1_Pc)
        /*0020*/ 	.word	0x00000020


	//----- nvinfo : EIATTR_FRAME_SIZE
	.align		4
.L_6:
        /*0024*/ 	.byte	0x04, 0x11
        /*0026*/ 	.short	(.L_8 - .L_7)
	.align		4
.L_7:
        /*0028*/ 	.word	index@(_Z25updateVariableNode_kerneliiPKiS0_S0_S0_PiS1_Pc)
        /*002c*/ 	.word	0x00000000


	//----- nvinfo : EIATTR_REGCOUNT
	.align		4
.L_8:
        /*0030*/ 	.byte	0x04, 0x2f
        /*0032*/ 	.short	(.L_10 - .L_9)
	.align		4
.L_9:
        /*0034*/ 	.word	index@(_Z22updateCheckNode_kerneliPKiS0_S0_sssPiS1_iiS1_)
        /*0038*/ 	.word	0x00000020


	//----- nvinfo : EIATTR_FRAME_SIZE
	.align		4
.L_10:
        /*003c*/ 	.byte	0x04, 0x11
        /*003e*/ 	.short	(.L_12 - .L_11)
	.align		4
.L_11:
        /*0040*/ 	.word	index@(_Z22updateCheckNode_kerneliPKiS0_S0_sssPiS1_iiS1_)
        /*0044*/ 	.word	0x00000320


	//----- nvinfo : EIATTR_REGCOUNT
	.align		4
.L_12:
        /*0048*/ 	.byte	0x04, 0x2f
        /*004a*/ 	.short	(.L_14 - .L_13)
	.align		4
.L_13:
        /*004c*/ 	.word	index@(_Z20initializeMVC_kerneliPKiS0_Pi)
        /*0050*/ 	.word	0x0000000e


	//----- nvinfo : EIATTR_FRAME_SIZE
	.align		4
.L_14:
        /*0054*/ 	.byte	0x04, 0x11
        /*0056*/ 	.short	(.L_16 - .L_15)
	.align		4
.L_15:
        /*0058*/ 	.word	index@(_Z20initializeMVC_kerneliPKiS0_Pi)
        /*005c*/ 	.word	0x00000000


	//----- nvinfo : EIATTR_MIN_STACK_SIZE
	.align		4
.L_16:
        /*0060*/ 	.byte	0x04, 0x12
        /*0062*/ 	.short	(.L_18 - .L_17)
	.align		4
.L_17:
        /*0064*/ 	.word	index@(_Z20initializeMVC_kerneliPKiS0_Pi)
        /*0068*/ 	.word	0x00000000


	//----- nvinfo : EIATTR_MIN_STACK_SIZE
	.align		4
.L_18:
        /*006c*/ 	.byte	0x04, 0x12
        /*006e*/ 	.short	(.L_20 - .L_19)
	.align		4
.L_19:
        /*0070*/ 	.word	index@(_Z22updateCheckNode_kerneliPKiS0_S0_sssPiS1_iiS1_)
        /*0074*/ 	.word	0x00000320


	//----- nvinfo : EIATTR_MIN_STACK_SIZE
	.align		4
.L_20:
        /*0078*/ 	.byte	0x04, 0x12
        /*007a*/ 	.short	(.L_22 - .L_21)
	.align		4
.L_21:
        /*007c*/ 	.word	index@(_Z25updateVariableNode_kerneliiPKiS0_S0_S0_PiS1_Pc)
        /*0080*/ 	.word	0x00000000


	//----- nvinfo : EIATTR_MIN_STACK_SIZE
	.align		4
.L_22:
        /*0084*/ 	.byte	0x04, 0x12
        /*0086*/ 	.short	(.L_24 - .L_23)
	.align		4
.L_23:
        /*0088*/ 	.word	index@(_Z21syndrome_check_kernelPKiS0_iS0_Pi)
        /*008c*/ 	.word	0x00000000
.L_24:


//--------------------- .nv.compat                --------------------------
	.section	.nv.compat,"",@"SHT_CUDA_COMPAT_INFO"
	.align	4
        /*0000*/ 	.byte	0x02, 0x09, 0x00, 0x00, 0x02, 0x02, 0x01, 0x00, 0x02, 0x05, 0x05, 0x00, 0x03, 0x07, 0x01, 0x01
        /*0010*/ 	.byte	0x02, 0x03, 0x00, 0x00, 0x02, 0x06, 0x01, 0x00, 0x04, 0x0b, 0x08, 0x00, 0x09, 0x00, 0x00, 0x00
        /*0020*/ 	.byte	0x00, 0x00, 0x00, 0x00


//--------------------- .nv.info._Z20initializeMVC_kerneliPKiS0_Pi --------------------------
	.section	.nv.info._Z20initializeMVC_kerneliPKiS0_Pi,"",@"SHT_CUDA_INFO"
	.sectionflags	@""
	.align	4


	//----- nvinfo : EIATTR_CUDA_API_VERSION
	.align		4
        /*0000*/ 	.byte	0x04, 0x37
        /*0002*/ 	.short	(.L_26 - .L_25)
.L_25:
        /*0004*/ 	.word	0x00000082


	//----- nvinfo : EIATTR_KPARAM_INFO
	.align		4
.L_26:
        /*0008*/ 	.byte	0x04, 0x17
        /*000a*/ 	.short	(.L_28 - .L_27)
.L_27:
        /*000c*/ 	.word	0x00000000
        /*0010*/ 	.short	0x0003
        /*0012*/ 	.short	0x0018
        /*0014*/ 	.byte	0x00, 0xf5, 0x21, 0x00


	//----- nvinfo : EIATTR_KPARAM_INFO
	.align		4
.L_28:
        /*0018*/ 	.byte	0x04, 0x17
        /*001a*/ 	.short	(.L_30 - .L_29)
.L_29:
        /*001c*/ 	.word	0x00000000
        /*0020*/ 	.short	0x0002
        /*0022*/ 	.short	0x0010
        /*0024*/ 	.byte	0x00, 0xf5, 0x21, 0x00


	//----- nvinfo : EIATTR_KPARAM_INFO
	.align		4
.L_30:
        /*0028*/ 	.byte	0x04, 0x17
        /*002a*/ 	.short	(.L_32 - .L_31)
.L_31:
        /*002c*/ 	.word	0x00000000
        /*0030*/ 	.short	0x0001
        /*0032*/ 	.short	0x0008
        /*0034*/ 	.byte	0x00, 0xf5, 0x21, 0x00


	//----- nvinfo : EIATTR_KPARAM_INFO
	.align		4
.L_32:
        /*0038*/ 	.byte	0x04, 0x17
        /*003a*/ 	.short	(.L_34 - .L_33)
.L_33:
        /*003c*/ 	.word	0x00000000
        /*0040*/ 	.short	0x0000
        /*0042*/ 	.short	0x0000
        /*0044*/ 	.byte	0x00, 0xf0, 0x11, 0x00


	//----- nvinfo : EIATTR_SPARSE_MMA_MASK
	.align		4
.L_34:
        /*0048*/ 	.byte	0x03, 0x50
        /*004a*/ 	.short	0x0000


	//----- nvinfo : EIATTR_MAXREG_COUNT
	.align		4
        /*004c*/ 	.byte	0x03, 0x1b
        /*004e*/ 	.short	0x00ff


	//----- nvinfo : EIATTR_MERCURY_ISA_VERSION
	.align		4
        /*0050*/ 	.byte	0x03, 0x5f
        /*0052*/ 	.short	0x0101


	//----- nvinfo : EIATTR_VRC_CTA_INIT_COUNT
	.align		4
        /*0054*/ 	.byte	0x02, 0x4a
	.zero		1
	.zero		1


	//----- nvinfo : EIATTR_EXIT_INSTR_OFFSETS
	.align		4
        /*0058*/ 	.byte	0x04, 0x1c
        /*005a*/ 	.short	(.L_36 - .L_35)


	//   ....[0]....
.L_35:
        /*005c*/ 	.word	0x00000070


	//   ....[1]....
        /*0060*/ 	.word	0x000000d0


	//   ....[2]....
        /*0064*/ 	.word	0x000001a0


	//----- nvinfo : EIATTR_CRS_STACK_SIZE
	.align		4
.L_36:
        /*0068*/ 	.byte	0x04, 0x1e
        /*006a*/ 	.short	(.L_38 - .L_37)
.L_37:
        /*006c*/ 	.word	0x00000000


	//----- nvinfo : EIATTR_CBANK_PARAM_SIZE
	.align		4
.L_38:
        /*0070*/ 	.byte	0x03, 0x19
        /*0072*/ 	.short	0x0020


	//----- nvinfo : EIATTR_PARAM_CBANK
	.align		4
        /*0074*/ 	.byte	0x04, 0x0a
        /*0076*/ 	.short	(.L_40 - .L_39)
	.align		4
.L_39:
        /*0078*/ 	.word	index@(.nv.constant0._Z20initializeMVC_kerneliPKiS0_Pi)
        /*007c*/ 	.short	0x0380
        /*007e*/ 	.short	0x0020


	//----- nvinfo : EIATTR_SW_WAR
	.align		4
.L_40:
        /*0080*/ 	.byte	0x04, 0x36
        /*0082*/ 	.short	(.L_42 - .L_41)
.L_41:
        /*0084*/ 	.word	0x00000008
.L_42:


//--------------------- .nv.info._Z22updateCheckNode_kerneliPKiS0_S0_sssPiS1_iiS1_ --------------------------
	.section	.nv.info._Z22updateCheckNode_kerneliPKiS0_S0_sssPiS1_iiS1_,"",@"SHT_CUDA_INFO"
	.sectionflags	@""
	.align	4


	//----- nvinfo : EIATTR_CUDA_API_VERSION
	.align		4
        /*0000*/ 	.byte	0x04, 0x37
        /*0002*/ 	.short	(.L_44 - .L_43)
.L_43:
        /*0004*/ 	.word	0x00000082


	//----- nvinfo : EIATTR_KPARAM_INFO
	.align		4
.L_44:
        /*0008*/ 	.byte	0x04, 0x17
        /*000a*/ 	.short	(.L_46 - .L_45)
.L_45:
        /*000c*/ 	.word	0x00000000
        /*0010*/ 	.short	0x000b
        /*0012*/ 	.short	0x0040
        /*0014*/ 	.byte	0x00, 0xf5, 0x21, 0x00


	//----- nvinfo : EIATTR_KPARAM_INFO
	.align		4
.L_46:
        /*0018*/ 	.byte	0x04, 0x17
        /*001a*/ 	.short	(.L_48 - .L_47)
.L_47:
        /*001c*/ 	.word	0x00000000
        /*0020*/ 	.short	0x000a
        /*0022*/ 	.short	0x003c
        /*0024*/ 	.byte	0x00, 0xf0, 0x11, 0x00


	//----- nvinfo : EIATTR_KPARAM_INFO
	.align		4
.L_48:
        /*0028*/ 	.byte	0x04, 0x17
        /*002a*/ 	.short	(.L_50 - .L_49)
.L_49:
        /*002c*/ 	.word	0x00000000
        /*0030*/ 	.short	0x0009
        /*0032*/ 	.short	0x0038
        /*0034*/ 	.byte	0x00, 0xf0, 0x11, 0x00


	//----- nvinfo : EIATTR_KPARAM_INFO
	.align		4
.L_50:
        /*0038*/ 	.byte	0x04, 0x17
        /*003a*/ 	.short	(.L_52 - .L_51)
.L_51:
        /*003c*/ 	.word	0x00000000
        /*0040*/ 	.short	0x0008
        /*0042*/ 	.short	0x0030
        /*0044*/ 	.byte	0x00, 0xf5, 0x21, 0x00


	//----- nvinfo : EIATTR_KPARAM_INFO
	.align		4
.L_52:
        /*0048*/ 	.byte	0x04, 0x17
        /*004a*/ 	.short	(.L_54 - .L_53)
.L_53:
        /*004c*/ 	.word	0x00000000
        /*0050*/ 	.short	0x0007
        /*0052*/ 	.short	0x0028
        /*0054*/ 	.byte	0x00, 0xf5, 0x21, 0x00


	//----- nvinfo : EIATTR_KPARAM_INFO
	.align		4
.L_54:
        /*0058*/ 	.byte	0x04, 0x17
        /*005a*/ 	.short	(.L_56 - .L_55)
.L_55:
        /*005c*/ 	.word	0x00000000
        /*0060*/ 	.short	0x0006
        /*0062*/ 	.short	0x0024
        /*0064*/ 	.byte	0x00, 0xf0, 0x09, 0x00


	//----- nvinfo : EIATTR_KPARAM_INFO
	.align		4
.L_56:
        /*0068*/ 	.byte	0x04, 0x17
        /*006a*/ 	.short	(.L_58 - .L_57)
.L_57:
        /*006c*/ 	.word	0x00000000
        /*0070*/ 	.short	0x0005
        /*0072*/ 	.short	0x0022
        /*0074*/ 	.byte	0x00, 0xf0, 0x09, 0x00


	//----- nvinfo : EIATTR_KPARAM_INFO
	.align		4
.L_58:
        /*0078*/ 	.byte	0x04, 0x17
        /*007a*/ 	.short	(.L_60 - .L_59)
.L_59:
        /*007c*/ 	.word	0x00000000
        /*0080*/ 	.short	0x0004
        /*0082*/ 	.short	0x0020
        /*0084*/ 	.byte	0x00, 0xf0, 0x09, 0x00


	//----- nvinfo : EIATTR_KPARAM_INFO
	.align		4
.L_60:
        /*0088*/ 	.byte	0x04, 0x17
        /*008a*/ 	.short	(.L_62 - .L_61)
.L_61:
        /*008c*/ 	.word	0x00000000
        /*0090*/ 	.short	0x0003
        /*0092*/ 	.short	0x0018
        /*0094*/ 	.byte	0x00, 0xf5, 0x21, 0x00


	//----- nvinfo : EIATTR_KPARAM_INFO
	.align		4
.L_62:
        /*0098*/ 	.byte	0x04, 0x17
        /*009a*/ 	.short	(.L_64 - .L_63)
.L_63:
        /*009c*/ 	.word	0x00000000
        /*00a0*/ 	.short	0x0002
        /*00a2*/ 	.short	0x0010
        /*00a4*/ 	.byte	0x00, 0xf5, 0x21, 0x00


	//----- nvinfo : EIATTR_KPARAM_INFO
	.align		4
.L_64:
        /*00a8*/ 	.byte	0x04, 0x17
        /*00aa*/ 	.short	(.L_66 - .L_65)
.L_65:
        /*00ac*/ 	.word	0x00000000
        /*00b0*/ 	.short	0x0001
        /*00b2*/ 	.short	0x0008
        /*00b4*/ 	.byte	0x00, 0xf5, 0x21, 0x00


	//----- nvinfo : EIATTR_KPARAM_INFO
	.align		4
.L_66:
        /*00b8*/ 	.byte	0x04, 0x17
        /*00ba*/ 	.short	(.L_68 - .L_67)
.L_67:
        /*00bc*/ 	.word	0x00000000
        /*00c0*/ 	.short	0x0000
        /*00c2*/ 	.short	0x0000
        /*00c4*/ 	.byte	0x00, 0xf0, 0x11, 0x00


	//----- nvinfo : EIATTR_SPARSE_MMA_MASK
	.align		4
.L_68:
        /*00c8*/ 	.byte	0x03, 0x50
        /*00ca*/ 	.short	0x0000


	//----- nvinfo : EIATTR_MAXREG_COUNT
	.align		4
        /*00cc*/ 	.byte	0x03, 0x1b
        /*00ce*/ 	.short	0x00ff


	//----- nvinfo : EIATTR_MERCURY_ISA_VERSION
	.align		4
        /*00d0*/ 	.byte	0x03, 0x5f
        /*00d2*/ 	.short	0x0101


	//----- nvinfo : EIATTR_VRC_CTA_INIT_COUNT
	.align		4
        /*00d4*/ 	.byte	0x02, 0x4a
	.zero		1
	.zero		1


	//----- nvinfo : EIATTR_EXIT_INSTR_OFFSETS
	.align		4
        /*00d8*/ 	.byte	0x04, 0x1c
        /*00da*/ 	.short	(.L_70 - .L_69)


	//   ....[0]....
.L_69:
        /*00dc*/ 	.word	0x00000090


	//   ....[1]....
        /*00e0*/ 	.word	0x000012e0


	//   ....[2]....
        /*00e4*/ 	.word	0x00001a50


	//   ....[3]....
        /*00e8*/ 	.word	0x00001c40


	//   ....[4]....
        /*00ec*/ 	.word	0x00002770


	//   ....[5]....
        /*00f0*/ 	.word	0x00002a70


	//----- nvinfo : EIATTR_CRS_STACK_SIZE
	.align		4
.L_70:
        /*00f4*/ 	.byte	0x04, 0x1e
        /*00f6*/ 	.short	(.L_72 - .L_71)
.L_71:
        /*00f8*/ 	.word	0x00000000


	//----- nvinfo : EIATTR_CBANK_PARAM_SIZE
	.align		4
.L_72:
        /*00fc*/ 	.byte	0x03, 0x19
        /*00fe*/ 	.short	0x0048


	//----- nvinfo : EIATTR_PARAM_CBANK
	.align		4
        /*0100*/ 	.byte	0x04, 0x0a
        /*0102*/ 	.short	(.L_74 - .L_73)
	.align		4
.L_73:
        /*0104*/ 	.word	index@(.nv.constant0._Z22updateCheckNode_kerneliPKiS0_S0_sssPiS1_iiS1_)
        /*0108*/ 	.short	0x0380
        /*010a*/ 	.short	0x0048


	//----- nvinfo : EIATTR_SW_WAR
	.align		4
.L_74:
        /*010c*/ 	.byte	0x04, 0x36
        /*010e*/ 	.short	(.L_76 - .L_75)
.L_75:
        /*0110*/ 	.word	0x00000008
.L_76:


//--------------------- .nv.info._Z25updateVariableNode_kerneliiPKiS0_S0_S0_PiS1_Pc --------------------------
	.section	.nv.info._Z25updateVariableNode_kerneliiPKiS0_S0_S0_PiS1_Pc,"",@"SHT_CUDA_INFO"
	.sectionflags	@""
	.align	4


	//----- nvinfo : EIATTR_CUDA_API_VERSION
	.align		4
        /*0000*/ 	.byte	0x04, 0x37
        /*0002*/ 	.short	(.L_78 - .L_77)
.L_77:
        /*0004*/ 	.word	0x00000082


	//----- nvinfo : EIATTR_KPARAM_INFO
	.align		4
.L_78:
        /*0008*/ 	.byte	0x04, 0x17
        /*000a*/ 	.short	(.L_80 - .L_79)
.L_79:
        /*000c*/ 	.word	0x00000000
        /*0010*/ 	.short	0x0008
        /*0012*/ 	.short	0x0038
        /*0014*/ 	.byte	0x00, 0xf5, 0x21, 0x00


	//----- nvinfo : EIATTR_KPARAM_INFO
	.align		4
.L_80:
        /*0018*/ 	.byte	0x04, 0x17
        /*001a*/ 	.short	(.L_82 - .L_81)
.L_81:
        /*001c*/ 	.word	0x00000000
        /*0020*/ 	.short	0x0007
        /*0022*/ 	.short	0x0030
        /*0024*/ 	.byte	0x00, 0xf5, 0x21, 0x00


	//----- nvinfo : EIATTR_KPARAM_INFO
	.align		4
.L_82:
        /*0028*/ 	.byte	0x04, 0x17
        /*002a*/ 	.short	(.L_84 - .L_83)
.L_83:
        /*002c*/ 	.word	0x00000000
        /*0030*/ 	.short	0x0006
        /*0032*/ 	.short	0x0028
        /*0034*/ 	.byte	0x00, 0xf5, 0x21, 0x00


	//----- nvinfo : EIATTR_KPARAM_INFO
	.align		4
.L_84:
        /*0038*/ 	.byte	0x04, 0x17
        /*003a*/ 	.short	(.L_86 - .L_85)
.L_85:
        /*003c*/ 	.word	0x00000000
        /*0040*/ 	.short	0x0005
        /*0042*/ 	.short	0x0020
        /*0044*/ 	.byte	0x00, 0xf5, 0x21, 0x00


	//----- nvinfo : EIATTR_KPARAM_INFO
	.align		4
.L_86:
        /*0048*/ 	.byte	0x04, 0x17
        /*004a*/ 	.short	(.L_88 - .L_87)
.L_87:
        /*004c*/ 	.word	0x00000000
        /*0050*/ 	.short	0x0004
        /*0052*/ 	.short	0x0018
        /*0054*/ 	.byte	0x00, 0xf5, 0x21, 0x00


	//----- nvinfo : EIATTR_KPARAM_INFO
	.align		4
.L_88:
        /*0058*/ 	.byte	0x04, 0x17
        /*005a*/ 	.short	(.L_90 - .L_89)
.L_89:
        /*005c*/ 	.word	0x00000000
        /*0060*/ 	.short	0x0003
        /*0062*/ 	.short	0x0010
        /*0064*/ 	.byte	0x00, 0xf5, 0x21, 0x00


	//----- nvinfo : EIATTR_KPARAM_INFO
	.align		4
.L_90:
        /*0068*/ 	.byte	0x04, 0x17
        /*006a*/ 	.short	(.L_92 - .L_91)
.L_91:
        /*006c*/ 	.word	0x00000000
        /*0070*/ 	.short	0x0002
        /*0072*/ 	.short	0x0008
        /*0074*/ 	.byte	0x00, 0xf5, 0x21, 0x00


	//----- nvinfo : EIATTR_KPARAM_INFO
	.align		4
.L_92:
        /*0078*/ 	.byte	0x04, 0x17
        /*007a*/ 	.short	(.L_94 - .L_93)
.L_93:
        /*007c*/ 	.word	0x00000000
        /*0080*/ 	.short	0x0001
        /*0082*/ 	.short	0x0004
        /*0084*/ 	.byte	0x00, 0xf0, 0x11, 0x00


	//----- nvinfo : EIATTR_KPARAM_INFO
	.align		4
.L_94:
        /*0088*/ 	.byte	0x04, 0x17
        /*008a*/ 	.short	(.L_96 - .L_95)
.L_95:
        /*008c*/ 	.word	0x00000000
        /*0090*/ 	.short	0x0000
        /*0092*/ 	.short	0x0000
        /*0094*/ 	.byte	0x00, 0xf0, 0x11, 0x00


	//----- nvinfo : EIATTR_SPARSE_MMA_MASK
	.align		4
.L_96:
        /*0098*/ 	.byte	0x03, 0x50
        /*009a*/ 	.short	0x0000


	//----- nvinfo : EIATTR_MAXREG_COUNT
	.align		4
        /*009c*/ 	.byte	0x03, 0x1b
        /*009e*/ 	.short	0x00ff


	//----- nvinfo : EIATTR_MERCURY_ISA_VERSION
	.align		4
        /*00a0*/ 	.byte	0x03, 0x5f
        /*00a2*/ 	.short	0x0101


	//----- nvinfo : EIATTR_VRC_CTA_INIT_COUNT
	.align		4
        /*00a4*/ 	.byte	0x02, 0x4a
	.zero		1
	.zero		1


	//----- nvinfo : EIATTR_EXIT_INSTR_OFFSETS
	.align		4
        /*00a8*/ 	.byte	0x04, 0x1c
        /*00aa*/ 	.short	(.L_98 - .L_97)


	//   ....[0]....
.L_97:
        /*00ac*/ 	.word	0x00000070


	//   ....[1]....
        /*00b0*/ 	.word	0x00000e60


	//----- nvinfo : EIATTR_CRS_STACK_SIZE
	.align		4
.L_98:
        /*00b4*/ 	.byte	0x04, 0x1e
        /*00b6*/ 	.short	(.L_100 - .L_99)
.L_99:
        /*00b8*/ 	.word	0x00000000


	//----- nvinfo : EIATTR_CBANK_PARAM_SIZE
	.align		4
.L_100:
        /*00bc*/ 	.byte	0x03, 0x19
        /*00be*/ 	.short	0x0040


	//----- nvinfo : EIATTR_PARAM_CBANK
	.align		4
        /*00c0*/ 	.byte	0x04, 0x0a
        /*00c2*/ 	.short	(.L_102 - .L_101)
	.align		4
.L_101:
        /*00c4*/ 	.word	index@(.nv.constant0._Z25updateVariableNode_kerneliiPKiS0_S0_S0_PiS1_Pc)
        /*00c8*/ 	.short	0x0380
        /*00ca*/ 	.short	0x0040


	//----- nvinfo : EIATTR_SW_WAR
	.align		4
.L_102:
        /*00cc*/ 	.byte	0x04, 0x36
        /*00ce*/ 	.short	(.L_104 - .L_103)
.L_103:
        /*00d0*/ 	.word	0x00000008
.L_104:


//--------------------- .nv.info._Z21syndrome_check_kernelPKiS0_iS0_Pi --------------------------
	.section	.nv.info._Z21syndrome_check_kernelPKiS0_iS0_Pi,"",@"SHT_CUDA_INFO"
	.sectionflags	@""
	.align	4


	//----- nvinfo : EIATTR_CUDA_API_VERSION
	.align		4
        /*0000*/ 	.byte	0x04, 0x37
        /*0002*/ 	.short	(.L_106 - .L_105)
.L_105:
        /*0004*/ 	.word	0x00000082


	//----- nvinfo : EIATTR_KPARAM_INFO
	.align		4
.L_106:
        /*0008*/ 	.byte	0x04, 0x17
        /*000a*/ 	.short	(.L_108 - .L_107)
.L_107:
        /*000c*/ 	.word	0x00000000
        /*0010*/ 	.short	0x0004
        /*0012*/ 	.short	0x0020
        /*0014*/ 	.byte	0x00, 0xf5, 0x21, 0x00


	//----- nvinfo : EIATTR_KPARAM_INFO
	.align		4
.L_108:
        /*0018*/ 	.byte	0x04, 0x17
        /*001a*/ 	.short	(.L_110 - .L_109)
.L_109:
        /*001c*/ 	.word	0x00000000
        /*0020*/ 	.short	0x0003
        /*0022*/ 	.short	0x0018
        /*0024*/ 	.byte	0x00, 0xf5, 0x21, 0x00


	//----- nvinfo : EIATTR_KPARAM_INFO
	.align		4
.L_110:
        /*0028*/ 	.byte	0x04, 0x17
        /*002a*/ 	.short	(.L_112 - .L_111)
.L_111:
        /*002c*/ 	.word	0x00000000
        /*0030*/ 	.short	0x0002
        /*0032*/ 	.short	0x0010
        /*0034*/ 	.byte	0x00, 0xf0, 0x11, 0x00


	//----- nvinfo : EIATTR_KPARAM_INFO
	.align		4
.L_112:
        /*0038*/ 	.byte	0x04, 0x17
        /*003a*/ 	.short	(.L_114 - .L_113)
.L_113:
        /*003c*/ 	.word	0x00000000
        /*0040*/ 	.short	0x0001
        /*0042*/ 	.short	0x0008
        /*0044*/ 	.byte	0x00, 0xf5, 0x21, 0x00


	//----- nvinfo : EIATTR_KPARAM_INFO
	.align		4
.L_114:
        /*0048*/ 	.byte	0x04, 0x17
        /*004a*/ 	.short	(.L_116 - .L_115)
.L_115:
        /*004c*/ 	.word	0x00000000
        /*0050*/ 	.short	0x0000
        /*0052*/ 	.short	0x0000
        /*0054*/ 	.byte	0x00, 0xf5, 0x21, 0x00


	//----- nvinfo : EIATTR_SPARSE_MMA_MASK
	.align		4
.L_116:
        /*0058*/ 	.byte	0x03, 0x50
        /*005a*/ 	.short	0x0000


	//----- nvinfo : EIATTR_MAXREG_COUNT
	.align		4
        /*005c*/ 	.byte	0x03, 0x1b
        /*005e*/ 	.short	0x00ff


	//----- nvinfo : EIATTR_NUM_BARRIERS
	.align		4
        /*0060*/ 	.byte	0x02, 0x4c
        /*0062*/ 	.byte	0x01
	.zero		1


	//----- nvinfo : EIATTR_MERCURY_ISA_VERSION
	.align		4
        /*0064*/ 	.byte	0x03, 0x5f
        /*0066*/ 	.short	0x0101


	//----- nvinfo : EIATTR_INT_WARP_WIDE_INSTR_OFFSETS
	.align		4
        /*0068*/ 	.byte	0x04, 0x31
        /*006a*/ 	.short	(.L_118 - .L_117)


	//   ....[0]....
.L_117:
        /*006c*/ 	.word	0x00000d60


	//   ....[1]....
        /*0070*/ 	.word	0x00000d80


	//----- nvinfo : EIATTR_VRC_CTA_INIT_COUNT
	.align		4
.L_118:
        /*0074*/ 	.byte	0x02, 0x4a
	.zero		1
	.zero		1


	//----- nvinfo : EIATTR_EXIT_INSTR_OFFSETS
	.align		4
        /*0078*/ 	.byte	0x04, 0x1c
        /*007a*/ 	.short	(.L_120 - .L_119)


	//   ....[0]....
.L_119:
        /*007c*/ 	.word	0x00000070


	//   ....[1]....
        /*0080*/ 	.word	0x00000dd0


	//----- nvinfo : EIATTR_CRS_STACK_SIZE
	.align		4
.L_120:
        /*0084*/ 	.byte	0x04, 0x1e
        /*0086*/ 	.short	(.L_122 - .L_121)
.L_121:
        /*0088*/ 	.word	0x00000000


	//----- nvinfo : EIATTR_CBANK_PARAM_SIZE
	.align		4
.L_122:
        /*008c*/ 	.byte	0x03, 0x19
        /*008e*/ 	.short	0x0028


	//----- nvinfo : EIATTR_PARAM_CBANK
	.align		4
        /*0090*/ 	.byte	0x04, 0x0a
        /*0092*/ 	.short	(.L_124 - .L_123)
	.align		4
.L_123:
        /*0094*/ 	.word	index@(.nv.constant0._Z21syndrome_check_kernelPKiS0_iS0_Pi)
        /*0098*/ 	.short	0x0380
        /*009a*/ 	.short	0x0028


	//----- nvinfo : EIATTR_SW_WAR
	.align		4
.L_124:
        /*009c*/ 	.byte	0x04, 0x36
        /*009e*/ 	.short	(.L_126 - .L_125)
.L_125:
        /*00a0*/ 	.word	0x00000008
.L_126:


//--------------------- .nv.callgraph             --------------------------
	.section	.nv.callgraph,"",@"SHT_CUDA_CALLGRAPH"
	.align	4
	.sectionentsize	8
	.align		4
        /*0000*/ 	.word	0x00000000
	.align		4
        /*0004*/ 	.word	0xffffffff
	.align		4
        /*0008*/ 	.word	0x00000000
	.align		4
        /*000c*/ 	.word	0xfffffffe
	.align		4
        /*0010*/ 	.word	0x00000000
	.align		4
        /*0014*/ 	.word	0xfffffffd
	.align		4
        /*0018*/ 	.word	0x00000000
	.align		4
        /*001c*/ 	.word	0xfffffffc


//--------------------- .nv.constant3             --------------------------
	.section	.nv.constant3,"a",@progbits
	.align	4
.nv.constant3:
	.type		const_logexp_table,@object
	.size		const_logexp_table,(.L_0 - const_logexp_table)
const_logexp_table:
	.zero		1200
.L_0:


//--------------------- .text._Z20initializeMVC_kerneliPKiS0_Pi --------------------------
	.section	.text._Z20initializeMVC_kerneliPKiS0_Pi,"ax",@progbits
	.align	128
        .global         _Z20initializeMVC_kerneliPKiS0_Pi
        .type           _Z20initializeMVC_kerneliPKiS0_Pi,@function
        .size           _Z20initializeMVC_kerneliPKiS0_Pi,(.L_x_50 - _Z20initializeMVC_kerneliPKiS0_Pi)
        .other          _Z20initializeMVC_kerneliPKiS0_Pi,@"STO_CUDA_ENTRY STV_DEFAULT"
_Z20initializeMVC_kerneliPKiS0_Pi:
.text._Z20initializeMVC_kerneliPKiS0_Pi:
[----:B------:R-:W-:Y:S01]  /*0000*/  LDC R1, c[0x0][0x37c] ;  /* 0x0000df00ff017b82 */ /* 0x000fe20000000800 */
[----:B------:R-:W0:Y:S07]  /*0010*/  S2R R3, SR_TID.X ;  /* 0x0000000000037919 */ /* 0x000e2e0000002100 */
[----:B------:R-:W0:Y:S01]  /*0020*/  S2UR UR4, SR_CTAID.X ;  /* 0x00000000000479c3 */ /* 0x000e220000002500 */
[----:B------:R-:W1:Y:S07]  /*0030*/  LDCU UR6, c[0x0][0x380] ;  /* 0x00007000ff0677ac */ /* 0x000e6e0008000800 */
[----:B------:R-:W0:Y:S02]  /*0040*/  LDC R0, c[0x0][0x360] ;  /* 0x0000d800ff007b82 */ /* 0x000e240000000800 */
[----:B0-----:R-:W-:-:S05]  /*0050*/  IMAD R0, R0, UR4, R3 ;  /* 0x0000000400007c24 */ /* 0x001fca000f8e0203 */
[----:B-1----:R-:W-:-:S13]  /*0060*/  ISETP.GE.AND P0, PT, R0, UR6, PT ;  /* 0x0000000600007c0c */ /* 0x002fda000bf06270 */
[----:B------:R-:W-:Y:S05]  /*0070*/  @P0 EXIT ;  /* 0x000000000000094d */ /* 0x000fea0003800000 */
[----:B------:R-:W0:Y:S01]  /*0080*/  LDC.64 R2, c[0x0][0x388] ;  /* 0x0000e200ff027b82 */ /* 0x000e220000000a00 */
[----:B------:R-:W1:Y:S01]  /*0090*/  LDCU.64 UR4, c[0x0][0x358] ;  /* 0x00006b00ff0477ac */ /* 0x000e620008000a00 */
[----:B0-----:R-:W-:-:S05]  /*00a0*/  IMAD.WIDE R6, R0, 0x4, R2 ;  /* 0x0000000400067825 */ /* 0x001fca00078e0202 */
[----:B-1----:R-:W2:Y:S02]  /*00b0*/  LDG.E R2, desc[UR4][R6.64] ;  /* 0x0000000406027981 */ /* 0x002ea4000c1e1900 */
[----:B--2---:R-:W-:-:S13]  /*00c0*/  ISETP.GE.AND P0, PT, R2, 0x1, PT ;  /* 0x000000010200780c */ /* 0x004fda0003f06270 */
[----:B------:R-:W-:Y:S05]  /*00d0*/  @!P0 EXIT ;  /* 0x000000000000894d */ /* 0x000fea0003800000 */
[----:B------:R-:W0:Y:S08]  /*00e0*/  LDC.64 R2, c[0x0][0x390] ;  /* 0x0000e400ff027b82 */ /* 0x000e300000000a00 */
[----:B------:R-:W1:Y:S01]  /*00f0*/  LDC.64 R4, c[0x0][0x398] ;  /* 0x0000e600ff047b82 */ /* 0x000e620000000a00 */
[----:B0-----:R-:W-:-:S05]  /*0100*/  IMAD.WIDE R2, R0, 0x4, R2 ;  /* 0x0000000400027825 */ /* 0x001fca00078e0202 */
[----:B------:R0:W5:Y:S01]  /*0110*/  LDG.E R11, desc[UR4][R2.64] ;  /* 0x00000004020b7981 */ /* 0x000162000c1e1900 */
[----:B------:R-:W-:-:S07]  /*0120*/  HFMA2 R8, -RZ, RZ, 0, 0 ;  /* 0x00000000ff087431 */ /* 0x000fce00000001ff */
.L_x_0:
[----:B01----:R-:W-:-:S05]  /*0130*/  IMAD.WIDE R2, R0, 0x4, R4 ;  /* 0x0000000400027825 */ /* 0x003fca00078e0204 */
[----:B-----5:R2:W-:Y:S04]  /*0140*/  STG.E desc[UR4][R2.64], R11 ;  /* 0x0000000b02007986 */ /* 0x0205e8000c101904 */
[----:B------:R-:W3:Y:S01]  /*0150*/  LDG.E R9, desc[UR4][R6.64] ;  /* 0x0000000406097981 */ /* 0x000ee2000c1e1900 */
[----:B------:R-:W-:Y:S02]  /*0160*/  IADD3 R8, PT, PT, R8, 0x1, RZ ;  /* 0x0000000108087810 */ /* 0x000fe40007ffe0ff */
[----:B------:R-:W-:Y:S02]  /*0170*/  IADD3 R0, PT, PT, R0, UR6, RZ ;  /* 0x0000000600007c10 */ /* 0x000fe4000fffe0ff */
[----:B---3--:R-:W-:-:S13]  /*0180*/  ISETP.GE.AND P0, PT, R8, R9, PT ;  /* 0x000000090800720c */ /* 0x008fda0003f06270 */
[----:B--2---:R-:W-:Y:S05]  /*0190*/  @!P0 BRA `(.L_x_0) ;  /* 0xfffffffc00e48947 */ /* 0x004fea000383ffff */
[----:B------:R-:W-:Y:S05]  /*01a0*/  EXIT ;  /* 0x000000000000794d */ /* 0x000fea0003800000 */
.L_x_1:
[----:B------:R-:W-:-:S00]  /*01b0*/  BRA `(.L_x_1) ;  /* 0xfffffffc00fc7947 */ /* 0x000fc0000383ffff */
[----:B------:R-:W-:-:S00]  /*01c0*/  NOP ;  /* 0x0000000000007918 */ /* 0x000fc00000000000 */
        /* <DEDUP_REMOVED lines=11> */
.L_x_50:


//--------------------- .text._Z22updateCheckNode_kerneliPKiS0_S0_sssPiS1_iiS1_ --------------------------
	.section	.text._Z22updateCheckNode_kerneliPKiS0_S0_sssPiS1_iiS1_,"ax",@progbits
	.align	128
        .global         _Z22updateCheckNode_kerneliPKiS0_S0_sssPiS1_iiS1_
        .type           _Z22updateCheckNode_kerneliPKiS0_S0_sssPiS1_iiS1_,@function
        .size           _Z22updateCheckNode_kerneliPKiS0_S0_sssPiS1_iiS1_,(.L_x_51 - _Z22updateCheckNode_kerneliPKiS0_S0_sssPiS1_iiS1_)
        .other          _Z22updateCheckNode_kerneliPKiS0_S0_sssPiS1_iiS1_,@"STO_CUDA_ENTRY STV_DEFAULT"
_Z22updateCheckNode_kerneliPKiS0_S0_sssPiS1_iiS1_:
.text._Z22updateCheckNode_kerneliPKiS0_S0_sssPiS1_iiS1_:
[----:B------:R-:W0:Y:S01]  /*0000*/  LDC R1, c[0x0][0x37c] ;  /* 0x0000df00ff017b82 */ /* 0x000e220000000800 */
[----:B------:R-:W1:Y:S07]  /*0010*/  S2R R3, SR_TID.X ;  /* 0x0000000000037919 */ /* 0x000e6e0000002100 */
[----:B------:R-:W1:Y:S01]  /*0020*/  S2UR UR4, SR_CTAID.X ;  /* 0x00000000000479c3 */ /* 0x000e620000002500 */
[----:B------:R-:W2:Y:S01]  /*0030*/  LDCU UR5, c[0x0][0x380] ;  /* 0x00007000ff0577ac */ /* 0x000ea20008000800 */
[----:B0-----:R-:W-:-:S06]  /*0040*/  VIADD R1, R1, 0xfffffce0 ;  /* 0xfffffce001017836 */ /* 0x001fcc0000000000 */
[----:B------:R-:W1:Y:S01]  /*0050*/  LDC R14, c[0x0][0x360] ;  /* 0x0000d800ff0e7b82 */ /* 0x000e620000000800 */
[----:B--2---:R-:W-:Y:S02]  /*0060*/  IMAD.U32 R25, RZ, RZ, UR5 ;  /* 0x00000005ff197e24 */ /* 0x004fe4000f8e00ff */
[----:B-1----:R-:W-:-:S05]  /*0070*/  IMAD R14, R14, UR4, R3 ;  /* 0x000000040e0e7c24 */ /* 0x002fca000f8e0203 */
[----:B------:R-:W-:-:S13]  /*0080*/  ISETP.GE.AND P0, PT, R14, R25, PT ;  /* 0x000000190e00720c */ /* 0x000fda0003f06270 */
[----:B------:R-:W-:Y:S05]  /*0090*/  @P0 EXIT ;  /* 0x000000000000094d */ /* 0x000fea0003800000 */
[----:B------:R-:W0:Y:S01]  /*00a0*/  LDC.64 R6, c[0x0][0x388] ;  /* 0x0000e200ff067b82 */ /* 0x000e220000000a00 */
[----:B------:R-:W1:Y:S01]  /*00b0*/  LDCU.64 UR6, c[0x0][0x358] ;  /* 0x00006b00ff0677ac */ /* 0x000e620008000a00 */
[----:B------:R-:W2:Y:S06]  /*00c0*/  LDCU UR9, c[0x0][0x380] ;  /* 0x00007000ff0977ac */ /* 0x000eac0008000800 */
[----:B------:R-:W3:Y:S01]  /*00d0*/  LDC.64 R4, c[0x0][0x398] ;  /* 0x0000e600ff047b82 */ /* 0x000ee20000000a00 */
[----:B------:R-:W4:Y:S01]  /*00e0*/  LDCU UR12, c[0x0][0x380] ;  /* 0x00007000ff0c77ac */ /* 0x000f220008000800 */
[----:B------:R-:W0:Y:S06]  /*00f0*/  LDCU.64 UR10, c[0x0][0x390] ;  /* 0x00007200ff0a77ac */ /* 0x000e2c0008000a00 */
[----:B------:R-:W5:Y:S01]  /*0100*/  LDC.64 R2, c[0x0][0x390] ;  /* 0x0000e400ff027b82 */ /* 0x000f620000000a00 */
[----:B------:R-:W0:Y:S02]  /*0110*/  LDCU UR8, c[0x0][0x3a4] ;  /* 0x00007480ff0877ac */ /* 0x000e240008000800 */
[----:B0-----:R-:W-:-:S05]  /*0120*/  IMAD.WIDE R6, R14, 0x4, R6 ;  /* 0x000000040e067825 */ /* 0x001fca00078e0206 */
[----:B-1----:R-:W2:Y:S01]  /*0130*/  LDG.E R15, desc[UR6][R6.64] ;  /* 0x00000006060f7981 */ /* 0x002ea2000c1e1900 */
[----:B---3--:R-:W-:-:S05]  /*0140*/  IMAD.WIDE R4, R14, 0x4, R4 ;  /* 0x000000040e047825 */ /* 0x008fca00078e0204 */
[----:B------:R-:W5:Y:S01]  /*0150*/  LDG.E R11, desc[UR6][R4.64] ;  /* 0x00000006040b7981 */ /* 0x000f62000c1e1900 */
[----:B--2---:R-:W-:-:S04]  /*0160*/  VIADD R16, R15, 0xffffffff ;  /* 0xffffffff0f107836 */ /* 0x004fc80000000000 */
[----:B------:R-:W-:-:S04]  /*0170*/  IMAD R17, R16, R25, RZ ;  /* 0x0000001910117224 */ /* 0x000fc800078e02ff */
[----:B------:R-:W-:-:S05]  /*0180*/  IMAD.WIDE R12, R17, 0x4, R4 ;  /* 0x00000004110c7825 */ /* 0x000fca00078e0204 */
[----:B------:R-:W2:Y:S01]  /*0190*/  LDG.E R9, desc[UR6][R12.64] ;  /* 0x000000060c097981 */ /* 0x000ea2000c1e1900 */
[----:B-----5:R-:W-:-:S05]  /*01a0*/  IMAD.WIDE R10, R11, 0x4, R2 ;  /* 0x000000040b0a7825 */ /* 0x020fca00078e0202 */
[----:B------:R-:W3:Y:S01]  /*01b0*/  LDG.E R6, desc[UR6][R10.64] ;  /* 0x000000060a067981 */ /* 0x000ee2000c1e1900 */
[----:B--2---:R-:W-:-:S06]  /*01c0*/  IMAD.WIDE R8, R9, 0x4, R2 ;  /* 0x0000000409087825 */ /* 0x004fcc00078e0202 */
[----:B------:R-:W2:Y:S04]  /*01d0*/  LDG.E R8, desc[UR6][R8.64] ;  /* 0x0000000608087981 */ /* 0x000ea8000c1e1900 */
[----:B---3--:R0:W-:Y:S01]  /*01e0*/  STL [R1], R6 ;  /* 0x0000000601007387 */ /* 0x0081e20000100800 */
[----:B------:R-:W-:Y:S01]  /*01f0*/  ISETP.GE.AND P0, PT, R15, 0x3, PT ;  /* 0x000000030f00780c */ /* 0x000fe20003f06270 */
[----:B------:R-:W-:Y:S01]  /*0200*/  BSSY.RECONVERGENT B0, `(.L_x_2) ;  /* 0x0000104000007945 */ /* 0x000fe20003800200 */
[----:B------:R-:W-:Y:S01]  /*0210*/  VIADD R0, R1, 0x190 ;  /* 0x0000019001007836 */ /* 0x000fe20000000000 */
[----:B--2---:R0:W-:Y:S10]  /*0220*/  STL [R1+0x190], R8 ;  /* 0x0001900801007387 */ /* 0x0041f40000100800 */
[----:B----4-:R-:W-:Y:S05]  /*0230*/  @!P0 BRA `(.L_x_3) ;  /* 0x0000001000008947 */ /* 0x010fea0003800000 */
[----:B------:R-:W1:Y:S02]  /*0240*/  LDCU.U16 UR4, c[0x0][0x3a2] ;  /* 0x00007440ff0477ac */ /* 0x000e640008000400 */
[----:B-1----:R-:W-:-:S04]  /*0250*/  UPRMT UR4, UR4, 0x9910, URZ ;  /* 0x0000991004047896 */ /* 0x002fc800080000ff */
[----:B------:R-:W-:-:S09]  /*0260*/  UISETP.NE.AND UP0, UPT, UR4, URZ, UPT ;  /* 0x000000ff0400728c */ /* 0x000fd2000bf05270 */
[----:B------:R-:W-:Y:S05]  /*0270*/  BRA.U !UP0, `(.L_x_4) ;  /* 0x00000005086c7547 */ /* 0x000fea000b800000 */
[----:B------:R-:W1:Y:S01]  /*0280*/  LDC.64 R2, c[0x0][0x390] ;  /* 0x0000e400ff027b82 */ /* 0x000e620000000a00 */
[----:B------:R-:W2:Y:S01]  /*0290*/  LDCU UR4, c[0x0][0x380] ;  /* 0x00007000ff0477ac */ /* 0x000ea20008000800 */
[----:B0-----:R-:W-:Y:S02]  /*02a0*/  VIADD R6, R15, 0xfffffffe ;  /* 0xfffffffe0f067836 */ /* 0x001fe40000000000 */
[C---:B------:R-:W-:Y:S02]  /*02b0*/  VIADD R9, R1.reuse, 0x4 ;  /* 0x0000000401097836 */ /* 0x040fe40000000000 */
[----:B------:R-:W-:Y:S02]  /*02c0*/  IMAD R6, R6, R25, RZ ;  /* 0x0000001906067224 */ /* 0x000fe400078e02ff */
[----:B------:R-:W-:Y:S02]  /*02d0*/  VIADD R8, R1, 0x194 ;  /* 0x0000019401087836 */ /* 0x000fe40000000000 */
[----:B------:R-:W-:-:S02]  /*02e0*/  IMAD.MOV R10, RZ, RZ, -R15 ;  /* 0x000000ffff0a7224 */ /* 0x000fc400078e0a0f */
[----:B--2---:R-:W-:-:S07]  /*02f0*/  IMAD.U32 R7, RZ, RZ, UR4 ;  /* 0x00000004ff077e24 */ /* 0x004fce000f8e00ff */
.L_x_5:
[--C-:B------:R-:W-:Y:S01]  /*0300*/  IMAD.WIDE R18, R7, 0x4, R4.reuse ;  /* 0x0000000407127825 */ /* 0x100fe200078e0204 */
[----:B------:R-:W2:Y:S05]  /*0310*/  LDL R11, [R9+-0x4] ;  /* 0xfffffc00090b7983 */ /* 0x000eaa0000100800 */
[----:B------:R-:W1:Y:S01]  /*0320*/  LDG.E R19, desc[UR6][R18.64] ;  /* 0x0000000612137981 */ /* 0x000e62000c1e1900 */
[----:B------:R-:W-:-:S05]  /*0330*/  IMAD.WIDE R22, R6, 0x4, R4 ;  /* 0x0000000406167825 */ /* 0x000fca00078e0204 */
[----:B------:R0:W3:Y:S01]  /*0340*/  LDG.E R13, desc[UR6][R22.64] ;  /* 0x00000006160d7981 */ /* 0x0000e2000c1e1900 */
[----:B-1----:R-:W-:-:S05]  /*0350*/  IMAD.WIDE R20, R19, 0x4, R2 ;  /* 0x0000000413147825 */ /* 0x002fca00078e0202 */
[----:B------:R-:W2:Y:S01]  /*0360*/  LDG.E R12, desc[UR6][R20.64] ;  /* 0x00000006140c7981 */ /* 0x000ea2000c1e1900 */
[----:B------:R-:W1:Y:S01]  /*0370*/  LDCU.U16 UR4, c[0x0][0x3a2] ;  /* 0x00007440ff0477ac */ /* 0x000e620008000400 */
[----:B------:R-:W-:Y:S02]  /*0380*/  ULOP3.LUT UR5, UR8, 0xffff, URZ, 0xc0, !UPT ;  /* 0x0000ffff08057892 */ /* 0x000fe4000f8ec0ff */
[----:B-1----:R-:W-:Y:S01]  /*0390*/  UPRMT UR4, UR4, 0x9910, URZ ;  /* 0x0000991004047896 */ /* 0x002fe200080000ff */
[----:B------:R-:W-:Y:S02]  /*03a0*/  IMAD.MOV.U32 R19, RZ, RZ, RZ ;  /* 0x000000ffff137224 */ /* 0x000fe400078e00ff */
[C-C-:B--2---:R-:W-:Y:S02]  /*03b0*/  IMAD.IADD R16, R11.reuse, 0x1, R12.reuse ;  /* 0x000000010b107824 */ /* 0x144fe400078e020c */
[----:B------:R-:W-:-:S03]  /*03c0*/  IMAD.IADD R24, R11, 0x1, -R12 ;  /* 0x000000010b187824 */ /* 0x000fc600078e0a0c */
[----:B------:R-:W-:Y:S02]  /*03d0*/  IABS R16, R16 ;  /* 0x0000001000107213 */ /* 0x000fe40000000000 */
[----:B------:R-:W-:Y:S02]  /*03e0*/  IABS R18, R24 ;  /* 0x0000001800127213 */ /* 0x000fe40000000000 */
[----:B------:R-:W-:Y:S02]  /*03f0*/  SHF.R.U32.HI R20, RZ, UR5, R16 ;  /* 0x00000005ff147c19 */ /* 0x000fe40008011610 */
[----:B------:R-:W-:Y:S02]  /*0400*/  SHF.R.U32.HI R18, RZ, UR5, R18 ;  /* 0x00000005ff127c19 */ /* 0x000fe40008011612 */
[----:B------:R-:W-:Y:S02]  /*0410*/  ISETP.GE.AND P0, PT, R20, UR4, PT ;  /* 0x0000000414007c0c */ /* 0x000fe4000bf06270 */
[----:B------:R-:W-:Y:S01]  /*0420*/  ISETP.GE.AND P1, PT, R18, UR4, PT ;  /* 0x0000000412007c0c */ /* 0x000fe2000bf26270 */
[----:B------:R-:W-:-:S10]  /*0430*/  IMAD.MOV.U32 R16, RZ, RZ, RZ ;  /* 0x000000ffff107224 */ /* 0x000fd400078e00ff */
[----:B------:R-:W-:Y:S02]  /*0440*/  @!P0 SHF.L.U32 R20, R20, 0x2, RZ ;  /* 0x0000000214148819 */ /* 0x000fe400000006ff */
[----:B------:R-:W-:Y:S02]  /*0450*/  @!P1 IMAD.SHL.U32 R21, R18, 0x4, RZ ;  /* 0x0000000412159824 */ /* 0x000fe400078e00ff */
[----:B------:R-:W1:Y:S08]  /*0460*/  @!P0 LDC R19, c[0x3][R20] ;  /* 0x00c0000014138b82 */ /* 0x000e700000000800 */
[----:B------:R-:W1:Y:S01]  /*0470*/  @!P1 LDC R16, c[0x3][R21] ;  /* 0x00c0000015109b82 */ /* 0x000e620000000800 */
[----:B------:R-:W-:-:S02]  /*0480*/  ISETP.GE.AND P1, PT, R11, 0x1, PT ;  /* 0x000000010b00780c */ /* 0x000fc40003f26270 */
[----:B------:R-:W-:Y:S02]  /*0490*/  IABS R18, R11 ;  /* 0x0000000b00127213 */ /* 0x000fe40000000000 */
[----:B0-----:R-:W-:Y:S02]  /*04a0*/  IABS R23, R12 ;  /* 0x0000000c00177213 */ /* 0x001fe40000000000 */
[----:B------:R-:W-:Y:S01]  /*04b0*/  ISETP.GT.AND P2, PT, R12, RZ, !P1 ;  /* 0x000000ff0c00720c */ /* 0x000fe20004f44270 */
[----:B------:R-:W0:Y:S01]  /*04c0*/  LDC R11, c[0x0][0x3bc] ;  /* 0x0000ef00ff0b7b82 */ /* 0x000e220000000800 */
[----:B------:R-:W-:Y:S02]  /*04d0*/  VIMNMX.U32 R18, PT, PT, R18, R23, PT ;  /* 0x0000001712127248 */ /* 0x000fe40003fe0000 */
[----:B------:R-:W-:-:S03]  /*04e0*/  ISETP.GT.AND P0, PT, R12, RZ, PT ;  /* 0x000000ff0c00720c */ /* 0x000fc60003f04270 */
[--C-:B------:R-:W-:Y:S02]  /*04f0*/  @P1 IMAD.MOV R23, RZ, RZ, -R18.reuse ;  /* 0x000000ffff171224 */ /* 0x100fe400078e0a12 */
[----:B------:R-:W-:-:S03]  /*0500*/  @!P1 IMAD.MOV R22, RZ, RZ, -R18 ;  /* 0x000000ffff169224 */ /* 0x000fc600078e0a12 */
[----:B------:R-:W-:Y:S01]  /*0510*/  @P1 SEL R12, R18, R23, P0 ;  /* 0x00000017120c1207 */ /* 0x000fe20000000000 */
[----:B------:R-:W-:-:S04]  /*0520*/  @P2 IMAD.MOV.U32 R18, RZ, RZ, R22 ;  /* 0x000000ffff122224 */ /* 0x000fc800078e0016 */
[----:B------:R-:W-:-:S05]  /*0530*/  @!P1 IMAD.MOV.U32 R12, RZ, RZ, R18 ;  /* 0x000000ffff0c9224 */ /* 0x000fca00078e0012 */
[----:B-1----:R-:W-:Y:S01]  /*0540*/  IADD3 R12, PT, PT, -R16, R19, R12 ;  /* 0x00000013100c7210 */ /* 0x002fe20007ffe10c */
[----:B0-----:R-:W-:-:S03]  /*0550*/  IMAD.MOV R16, RZ, RZ, -R11 ;  /* 0x000000ffff107224 */ /* 0x001fc600078e0a0b */
[C---:B------:R-:W-:Y:S02]  /*0560*/  ISETP.GT.AND P0, PT, R12.reuse, R11, PT ;  /* 0x0000000b0c00720c */ /* 0x040fe40003f04270 */
[----:B------:R-:W-:Y:S01]  /*0570*/  VIMNMX R18, PT, PT, R12, R16, !PT ;  /* 0x000000100c127248 */ /* 0x000fe20007fe0100 */
[----:B---3--:R-:W-:-:S03]  /*0580*/  IMAD.WIDE R12, R13, 0x4, R2 ;  /* 0x000000040d0c7825 */ /* 0x008fc600078e0202 */
[----:B------:R-:W-:-:S03]  /*0590*/  SEL R18, R18, R11, !P0 ;  /* 0x0000000b12127207 */ /* 0x000fc60004000000 */
[----:B------:R0:W2:Y:S04]  /*05a0*/  LDG.E R12, desc[UR6][R12.64] ;  /* 0x000000060c0c7981 */ /* 0x0000a8000c1e1900 */
[----:B------:R1:W-:Y:S04]  /*05b0*/  STL [R9], R18 ;  /* 0x0000001209007387 */ /* 0x0003e80000100800 */
[----:B------:R-:W2:Y:S01]  /*05c0*/  LDL R19, [R8+-0x4] ;  /* 0xfffffc0008137983 */ /* 0x000ea20000100800 */
[----:B0-----:R-:W-:Y:S02]  /*05d0*/  IMAD.MOV.U32 R13, RZ, RZ, RZ ;  /* 0x000000ffff0d7224 */ /* 0x001fe400078e00ff */
[----:B-1----:R-:W-:-:S02]  /*05e0*/  IMAD.MOV.U32 R18, RZ, RZ, RZ ;  /* 0x000000ffff127224 */ /* 0x002fc400078e00ff */
[----:B------:R-:W-:Y:S02]  /*05f0*/  VIADD R10, R10, 0x1 ;  /* 0x000000010a0a7836 */ /* 0x000fe40000000000 */
[----:B------:R-:W-:Y:S02]  /*0600*/  IMAD.U32 R25, RZ, RZ, UR9 ;  /* 0x00000009ff197e24 */ /* 0x000fe4000f8e00ff */
[----:B------:R-:W-:Y:S02]  /*0610*/  VIADD R9, R9, 0x4 ;  /* 0x0000000409097836 */ /* 0x000fe40000000000 */
[--C-:B------:R-:W-:Y:S02]  /*0620*/  IMAD.IADD R6, R6, 0x1, -R25.reuse ;  /* 0x0000000106067824 */ /* 0x100fe400078e0a19 */
[----:B------:R-:W-:Y:S02]  /*0630*/  IMAD.IADD R7, R7, 0x1, R25 ;  /* 0x0000000107077824 */ /* 0x000fe400078e0219 */
[----:B--2---:R-:W-:-:S02]  /*0640*/  IMAD.IADD R20, R19, 0x1, R12 ;  /* 0x0000000113147824 */ /* 0x004fc400078e020c */
[----:B------:R-:W-:-:S03]  /*0650*/  IMAD.IADD R21, R19, 0x1, -R12 ;  /* 0x0000000113157824 */ /* 0x000fc600078e0a0c */
[----:B------:R-:W-:Y:S02]  /*0660*/  IABS R20, R20 ;  /* 0x0000001400147213 */ /* 0x000fe40000000000 */
[----:B------:R-:W-:Y:S02]  /*0670*/  IABS R21, R21 ;  /* 0x0000001500157213 */ /* 0x000fe40000000000 */
[----:B------:R-:W-:Y:S02]  /*0680*/  SHF.R.U32.HI R20, RZ, UR5, R20 ;  /* 0x00000005ff147c19 */ /* 0x000fe40008011614 */
[----:B------:R-:W-:Y:S02]  /*0690*/  SHF.R.U32.HI R21, RZ, UR5, R21 ;  /* 0x00000005ff157c19 */ /* 0x000fe40008011615 */
[----:B------:R-:W-:Y:S02]  /*06a0*/  ISETP.GE.AND P0, PT, R20, UR4, PT ;  /* 0x0000000414007c0c */ /* 0x000fe4000bf06270 */
[----:B------:R-:W-:-:S11]  /*06b0*/  ISETP.GE.AND P1, PT, R21, UR4, PT ;  /* 0x0000000415007c0c */ /* 0x000fd6000bf26270 */
[----:B------:R-:W-:Y:S02]  /*06c0*/  @!P0 IMAD.SHL.U32 R20, R20, 0x4, RZ ;  /* 0x0000000414148824 */ /* 0x000fe400078e00ff */
[----:B------:R-:W-:Y:S02]  /*06d0*/  @!P1 IMAD.SHL.U32 R21, R21, 0x4, RZ ;  /* 0x0000000415159824 */ /* 0x000fe400078e00ff */
[----:B------:R-:W0:Y:S08]  /*06e0*/  @!P0 LDC R18, c[0x3][R20] ;  /* 0x00c0000014128b82 */ /* 0x000e300000000800 */
[----:B------:R-:W0:Y:S01]  /*06f0*/  @!P1 LDC R13, c[0x3][R21] ;  /* 0x00c00000150d9b82 */ /* 0x000e220000000800 */
[----:B------:R-:W-:-:S02]  /*0700*/  ISETP.GE.AND P1, PT, R19, 0x1, PT ;  /* 0x000000011300780c */ /* 0x000fc40003f26270 */
[----:B------:R-:W-:Y:S02]  /*0710*/  IABS R22, R12 ;  /* 0x0000000c00167213 */ /* 0x000fe40000000000 */
[----:B------:R-:W-:Y:S02]  /*0720*/  IABS R19, R19 ;  /* 0x0000001300137213 */ /* 0x000fe40000000000 */
[C---:B------:R-:W-:Y:S02]  /*0730*/  ISETP.GT.AND P2, PT, R12.reuse, RZ, !P1 ;  /* 0x000000ff0c00720c */ /* 0x040fe40004f44270 */
[----:B------:R-:W-:Y:S02]  /*0740*/  VIMNMX.U32 R19, PT, PT, R19, R22, PT ;  /* 0x0000001613137248 */ /* 0x000fe40003fe0000 */
[----:B------:R-:W-:-:S03]  /*0750*/  ISETP.GT.AND P0, PT, R12, RZ, PT ;  /* 0x000000ff0c00720c */ /* 0x000fc60003f04270 */
[----:B------:R-:W-:Y:S01]  /*0760*/  @P1 IADD3 R12, PT, PT, -R19, RZ, RZ ;  /* 0x000000ff130c1210 */ /* 0x000fe20007ffe1ff */
[----:B------:R-:W-:-:S03]  /*0770*/  @!P1 IMAD.MOV R22, RZ, RZ, -R19 ;  /* 0x000000ffff169224 */ /* 0x000fc600078e0a13 */
[----:B------:R-:W-:Y:S02]  /*0780*/  @P1 SEL R12, R19, R12, P0 ;  /* 0x0000000c130c1207 */ /* 0x000fe40000000000 */
[----:B------:R-:W-:-:S04]  /*0790*/  @P2 IMAD.MOV.U32 R19, RZ, RZ, R22 ;  /* 0x000000ffff132224 */ /* 0x000fc800078e0016 */
[----:B------:R-:W-:-:S05]  /*07a0*/  @!P1 IMAD.MOV.U32 R12, RZ, RZ, R19 ;  /* 0x000000ffff0c9224 */ /* 0x000fca00078e0013 */
[----:B0-----:R-:W-:-:S04]  /*07b0*/  IADD3 R12, PT, PT, -R13, R18, R12 ;  /* 0x000000120d0c7210 */ /* 0x001fc80007ffe10c */
[----:B------:R-:W-:-:S13]  /*07c0*/  ISETP.GT.AND P0, PT, R12, R11, PT ;  /* 0x0000000b0c00720c */ /* 0x000fda0003f04270 */
[----:B------:R-:W-:Y:S02]  /*07d0*/  @!P0 VIMNMX R11, PT, PT, R12, R16, !PT ;  /* 0x000000100c0b8248 */ /* 0x000fe40007fe0100 */
[----:B------:R-:W-:-:S03]  /*07e0*/  ISETP.NE.AND P0, PT, R10, -0x2, PT ;  /* 0xfffffffe0a00780c */ /* 0x000fc60003f05270 */
[----:B------:R0:W-:Y:S02]  /*07f0*/  STL [R8], R11 ;  /* 0x0000000b08007387 */ /* 0x0001e40000100800 */
[----:B0-----:R-:W-:-:S08]  /*0800*/  VIADD R8, R8, 0x4 ;  /* 0x0000000408087836 */ /* 0x001fd00000000000 */
[----:B------:R-:W-:Y:S05]  /*0810*/  @P0 BRA `(.L_x_5) ;  /* 0xfffffff800b80947 */ /* 0x000fea000383ffff */
[----:B------:R-:W-:Y:S05]  /*0820*/  BRA `(.L_x_3) ;  /* 0x0000000800847947 */ /* 0x000fea0003800000 */
.L_x_4:
[----:B------:R-:W-:Y:S01]  /*0830*/  ISETP.NE.AND P0, PT, R15, 0x3, PT ;  /* 0x000000030f00780c */ /* 0x000fe20003f05270 */
[----:B------:R-:W-:Y:S01]  /*0840*/  BSSY.RECONVERGENT B1, `(.L_x_6) ;  /* 0x000006e000017945 */ /* 0x000fe20003800200 */
[----:B------:R-:W-:-:S11]  /*0850*/  IMAD.MOV.U32 R18, RZ, RZ, 0x1 ;  /* 0x00000001ff127424 */ /* 0x000fd600078e00ff */
[----:B------:R-:W-:Y:S05]  /*0860*/  @!P0 BRA `(.L_x_7) ;  /* 0x0000000400ac8947 */ /* 0x000fea0003800000 */
[----:B------:R-:W1:Y:S01]  /*0870*/  LDCU UR4, c[0x0][0x380] ;  /* 0x00007000ff0477ac */ /* 0x000e620008000800 */
[C---:B------:R-:W-:Y:S01]  /*0880*/  LOP3.LUT R20, R15.reuse, 0x7ffffffe, RZ, 0xc0, !PT ;  /* 0x7ffffffe0f147812 */ /* 0x040fe200078ec0ff */
[C---:B------:R-:W-:Y:S02]  /*0890*/  VIADD R2, R15.reuse, 0xfffffffd ;  /* 0xfffffffd0f027836 */ /* 0x040fe40000000000 */
[----:B------:R-:W-:Y:S02]  /*08a0*/  HFMA2 R18, -RZ, RZ, 0, 1.1920928955078125e-07 ;  /* 0x00000002ff127431 */ /* 0x000fe400000001ff */
[----:B0-----:R-:W-:Y:S01]  /*08b0*/  VIADD R6, R15, 0xfffffffe ;  /* 0xfffffffe0f067836 */ /* 0x001fe20000000000 */
[----:B------:R-:W-:Y:S01]  /*08c0*/  BSSY.RECONVERGENT B2, `(.L_x_8) ;  /* 0x0000064000027945 */ /* 0x000fe20003800200 */
[-C--:B------:R-:W-:Y:S02]  /*08d0*/  IMAD R23, R2, R25.reuse, RZ ;  /* 0x0000001902177224 */ /* 0x080fe400078e02ff */
[----:B------:R-:W-:-:S02]  /*08e0*/  IMAD R19, R6, R25, RZ ;  /* 0x0000001906137224 */ /* 0x000fc400078e02ff */
[----:B------:R-:W-:Y:S02]  /*08f0*/  IMAD.MOV R20, RZ, RZ, -R20 ;  /* 0x000000ffff147224 */ /* 0x000fe400078e0a14 */
[----:B-1----:R-:W-:-:S07]  /*0900*/  IMAD.U32 R21, RZ, RZ, UR4 ;  /* 0x00000004ff157e24 */ /* 0x002fce000f8e00ff */
.L_x_9:
[----:B------:R-:W-:Y:S01]  /*0910*/  IMAD.WIDE R6, R21, 0x4, R4 ;  /* 0x0000000415067825 */ /* 0x000fe200078e0204 */
[----:B------:R-:W0:Y:S04]  /*0920*/  LDC R27, c[0x0][0x3bc] ;  /* 0x0000ef00ff1b7b82 */ /* 0x000e280000000800 */
[----:B------:R1:W2:Y:S01]  /*0930*/  LDG.E R9, desc[UR6][R6.64] ;  /* 0x0000000606097981 */ /* 0x0002a2000c1e1900 */
[----:B------:R-:W-:Y:S02]  /*0940*/  VIADD R24, R18, 0xffffffff ;  /* 0xffffffff12187836 */ /* 0x000fe40000000000 */
[----:B------:R-:W-:Y:S02]  /*0950*/  IMAD.U32 R2, RZ, RZ, UR10 ;  /* 0x0000000aff027e24 */ /* 0x000fe4000f8e00ff */
[----:B------:R-:W-:-:S02]  /*0960*/  IMAD.U32 R3, RZ, RZ, UR11 ;  /* 0x0000000bff037e24 */ /* 0x000fc4000f8e00ff */
[----:B------:R-:W-:-:S05]  /*0970*/  IMAD R22, R24, 0x4, R1 ;  /* 0x0000000418167824 */ /* 0x000fca00078e0201 */
[----:B------:R-:W3:Y:S01]  /*0980*/  LDL R26, [R22+-0x4] ;  /* 0xfffffc00161a7983 */ /* 0x000ee20000100800 */
[----:B------:R-:W-:-:S06]  /*0990*/  IMAD.WIDE R10, R19, 0x4, R4 ;  /* 0x00000004130a7825 */ /* 0x000fcc00078e0204 */
[----:B------:R-:W4:Y:S01]  /*09a0*/  LDG.E R11, desc[UR6][R10.64] ;  /* 0x000000060a0b7981 */ /* 0x000f22000c1e1900 */
[----:B------:R-:W-:-:S06]  /*09b0*/  IMAD.WIDE R12, R23, 0x4, R4 ;  /* 0x00000004170c7825 */ /* 0x000fcc00078e0204 */
[----:B------:R-:W5:Y:S01]  /*09c0*/  LDG.E R13, desc[UR6][R12.64] ;  /* 0x000000060c0d7981 */ /* 0x000f62000c1e1900 */
[----:B------:R-:W-:-:S04]  /*09d0*/  IMAD.U32 R25, RZ, RZ, UR12 ;  /* 0x0000000cff197e24 */ /* 0x000fc8000f8e00ff */
[----:B-1----:R-:W-:-:S05]  /*09e0*/  IMAD.WIDE R6, R25, 0x4, R6 ;  /* 0x0000000419067825 */ /* 0x002fca00078e0206 */
[----:B------:R-:W5:Y:S01]  /*09f0*/  LDG.E R28, desc[UR6][R6.64] ;  /* 0x00000006061c7981 */ /* 0x000f62000c1e1900 */
[----:B--2---:R-:W-:-:S06]  /*0a00*/  IMAD.WIDE R8, R9, 0x4, R2 ;  /* 0x0000000409087825 */ /* 0x004fcc00078e0202 */
[----:B------:R1:W2:Y:S01]  /*0a10*/  LDG.E R8, desc[UR6][R8.64] ;  /* 0x0000000608087981 */ /* 0x0002a2000c1e1900 */
[----:B---3--:R-:W-:Y:S02]  /*0a20*/  ISETP.GT.AND P1, PT, R26, RZ, PT ;  /* 0x000000ff1a00720c */ /* 0x008fe40003f24270 */
[----:B-1----:R-:W-:Y:S01]  /*0a30*/  IABS R9, R26 ;  /* 0x0000001a00097213 */ /* 0x002fe20000000000 */
[----:B0-----:R-:W-:Y:S01]  /*0a40*/  IMAD.MOV R12, RZ, RZ, -R27 ;  /* 0x000000ffff0c7224 */ /* 0x001fe200078e0a1b */
[----:B------:R-:W-:Y:S02]  /*0a50*/  LEA R24, R24, R0, 0x2 ;  /* 0x0000000018187211 */ /* 0x000fe400078e10ff */
[----:B--2---:R-:W-:Y:S02]  /*0a60*/  IABS R10, R8 ;  /* 0x00000008000a7213 */ /* 0x004fe40000000000 */
[----:B------:R-:W-:Y:S02]  /*0a70*/  ISETP.GT.OR P2, PT, R8, RZ, !P1 ;  /* 0x000000ff0800720c */ /* 0x000fe40004f44670 */
[----:B------:R-:W-:-:S02]  /*0a80*/  VIMNMX.U32 R9, PT, PT, R9, R10, PT ;  /* 0x0000000a09097248 */ /* 0x000fc40003fe0000 */
[----:B------:R-:W-:-:S03]  /*0a90*/  ISETP.GT.AND P0, PT, R8, RZ, PT ;  /* 0x000000ff0800720c */ /* 0x000fc60003f04270 */
[--C-:B------:R-:W-:Y:S02]  /*0aa0*/  @!P1 IMAD.MOV R8, RZ, RZ, -R9.reuse ;  /* 0x000000ffff089224 */ /* 0x100fe400078e0a09 */
[----:B------:R-:W-:-:S03]  /*0ab0*/  @P1 IMAD.MOV R7, RZ, RZ, -R9 ;  /* 0x000000ffff071224 */ /* 0x000fc600078e0a09 */
[----:B------:R-:W-:Y:S01]  /*0ac0*/  @!P1 SEL R6, R8, R9, P0 ;  /* 0x0000000908069207 */ /* 0x000fe20000000000 */
[----:B------:R-:W-:-:S04]  /*0ad0*/  @!P2 IMAD.MOV.U32 R9, RZ, RZ, R7 ;  /* 0x000000ffff09a224 */ /* 0x000fc800078e0007 */
[----:B------:R-:W-:-:S05]  /*0ae0*/  @P1 IMAD.MOV.U32 R6, RZ, RZ, R9 ;  /* 0x000000ffff061224 */ /* 0x000fca00078e0009 */
[C---:B------:R-:W-:Y:S02]  /*0af0*/  ISETP.GT.AND P0, PT, R6.reuse, R27, PT ;  /* 0x0000001b0600720c */ /* 0x040fe40003f04270 */
[----:B------:R-:W-:-:S04]  /*0b00*/  VIMNMX R6, PT, PT, R6, R12, !PT ;  /* 0x0000000c06067248 */ /* 0x000fc80007fe0100 */
[----:B------:R-:W-:Y:S01]  /*0b10*/  SEL R29, R6, R27, !P0 ;  /* 0x0000001b061d7207 */ /* 0x000fe20004000000 */
[----:B----4-:R-:W-:-:S04]  /*0b20*/  IMAD.WIDE R6, R11, 0x4, R2 ;  /* 0x000000040b067825 */ /* 0x010fc800078e0202 */
[----:B------:R0:W-:Y:S04]  /*0b30*/  STL [R22], R29 ;  /* 0x0000001d16007387 */ /* 0x0001e80000100800 */
[----:B------:R-:W2:Y:S04]  /*0b40*/  LDG.E R6, desc[UR6][R6.64] ;  /* 0x0000000606067981 */ /* 0x000ea8000c1e1900 */
[----:B------:R-:W3:Y:S01]  /*0b50*/  LDL R26, [R24+-0x4] ;  /* 0xfffffc00181a7983 */ /* 0x000ee20000100800 */
[----:B-----5:R-:W-:-:S06]  /*0b60*/  IMAD.WIDE R8, R13, 0x4, R2 ;  /* 0x000000040d087825 */ /* 0x020fcc00078e0202 */
[----:B------:R1:W4:Y:S01]  /*0b70*/  LDG.E R8, desc[UR6][R8.64] ;  /* 0x0000000608087981 */ /* 0x000322000c1e1900 */
[----:B------:R-:W-:-:S06]  /*0b80*/  IMAD.WIDE R10, R28, 0x4, R2 ;  /* 0x000000041c0a7825 */ /* 0x000fcc00078e0202 */
[----:B------:R5:W5:Y:S01]  /*0b90*/  LDG.E R10, desc[UR6][R10.64] ;  /* 0x000000060a0a7981 */ /* 0x000b62000c1e1900 */
[----:B------:R-:W-:Y:S02]  /*0ba0*/  VIADD R20, R20, 0x2 ;  /* 0x0000000214147836 */ /* 0x000fe40000000000 */
[----:B------:R-:W-:Y:S02]  /*0bb0*/  VIADD R18, R18, 0x2 ;  /* 0x0000000212127836 */ /* 0x000fe40000000000 */
[----:B------:R-:W-:Y:S01]  /*0bc0*/  IMAD R21, R25, 0x2, R21 ;  /* 0x0000000219157824 */ /* 0x000fe200078e0215 */
[----:B--2---:R-:W-:Y:S02]  /*0bd0*/  IABS R28, R6 ;  /* 0x00000006001c7213 */ /* 0x004fe40000000000 */
[----:B---3--:R-:W-:Y:S02]  /*0be0*/  ISETP.GT.AND P1, PT, R26, RZ, PT ;  /* 0x000000ff1a00720c */ /* 0x008fe40003f24270 */
[----:B------:R-:W-:Y:S01]  /*0bf0*/  IABS R13, R26 ;  /* 0x0000001a000d7213 */ /* 0x000fe20000000000 */
[----:B------:R-:W-:Y:S01]  /*0c00*/  IMAD.MOV.U32 R26, RZ, RZ, R28 ;  /* 0x000000ffff1a7224 */ /* 0x000fe200078e001c */
[----:B------:R-:W-:-:S04]  /*0c10*/  ISETP.GT.OR P2, PT, R6, RZ, !P1 ;  /* 0x000000ff0600720c */ /* 0x000fc80004f44670 */
[----:B------:R-:W-:Y:S02]  /*0c20*/  VIMNMX.U32 R7, PT, PT, R13, R26, PT ;  /* 0x0000001a0d077248 */ /* 0x000fe40003fe0000 */
[----:B------:R-:W-:-:S03]  /*0c30*/  ISETP.GT.AND P0, PT, R6, RZ, PT ;  /* 0x000000ff0600720c */ /* 0x000fc60003f04270 */
[--C-:B------:R-:W-:Y:S02]  /*0c40*/  @!P1 IMAD.MOV R6, RZ, RZ, -R7.reuse ;  /* 0x000000ffff069224 */ /* 0x100fe400078e0a07 */
[----:B-1----:R-:W-:-:S03]  /*0c50*/  @P1 IMAD.MOV R9, RZ, RZ, -R7 ;  /* 0x000000ffff091224 */ /* 0x002fc600078e0a07 */
[----:B------:R-:W-:Y:S01]  /*0c60*/  @!P1 SEL R6, R6, R7, P0 ;  /* 0x0000000706069207 */ /* 0x000fe20000000000 */
[----:B------:R-:W-:-:S04]  /*0c70*/  @!P2 IMAD.MOV.U32 R7, RZ, RZ, R9 ;  /* 0x000000ffff07a224 */ /* 0x000fc800078e0009 */
[----:B------:R-:W-:-:S05]  /*0c80*/  @P1 IMAD.MOV.U32 R6, RZ, RZ, R7 ;  /* 0x000000ffff061224 */ /* 0x000fca00078e0007 */
[C---:B------:R-:W-:Y:S02]  /*0c90*/  ISETP.GT.AND P0, PT, R6.reuse, R27, PT ;  /* 0x0000001b0600720c */ /* 0x040fe40003f04270 */
[----:B------:R-:W-:-:S04]  /*0ca0*/  VIMNMX R6, PT, PT, R6, R12, !PT ;  /* 0x0000000c06067248 */ /* 0x000fc80007fe0100 */
[----:B------:R-:W-:-:S04]  /*0cb0*/  SEL R7, R6, R27, !P0 ;  /* 0x0000001b06077207 */ /* 0x000fc80004000000 */
[----:B------:R-:W-:Y:S02]  /*0cc0*/  ISETP.GT.AND P1, PT, R7, RZ, PT ;  /* 0x000000ff0700720c */ /* 0x000fe40003f24270 */
[C---:B----4-:R-:W-:Y:S02]  /*0cd0*/  ISETP.GT.AND P0, PT, R8.reuse, RZ, PT ;  /* 0x000000ff0800720c */ /* 0x050fe40003f04270 */
[----:B------:R-:W-:Y:S02]  /*0ce0*/  IABS R9, R8 ;  /* 0x0000000800097213 */ /* 0x000fe40000000000 */
[----:B------:R-:W-:Y:S02]  /*0cf0*/  ISETP.GT.OR P4, PT, R8, RZ, !P1 ;  /* 0x000000ff0800720c */ /* 0x000fe40004f84670 */
[----:B------:R-:W-:Y:S02]  /*0d00*/  IABS R8, R7 ;  /* 0x0000000700087213 */ /* 0x000fe40000000000 */
[----:B------:R-:W-:-:S02]  /*0d10*/  ISETP.GT.AND P2, PT, R29, RZ, PT ;  /* 0x000000ff1d00720c */ /* 0x000fc40003f44270 */
[----:B------:R-:W-:Y:S02]  /*0d20*/  VIMNMX.U32 R8, PT, PT, R8, R9, PT ;  /* 0x0000000908087248 */ /* 0x000fe40003fe0000 */
[----:B0-----:R-:W-:-:S03]  /*0d30*/  IABS R29, R29 ;  /* 0x0000001d001d7213 */ /* 0x001fc60000000000 */
[--C-:B-----5:R-:W-:Y:S01]  /*0d40*/  @!P1 IMAD.MOV R11, RZ, RZ, -R8.reuse ;  /* 0x000000ffff0b9224 */ /* 0x120fe200078e0a08 */
[----:B------:R-:W-:Y:S01]  /*0d50*/  IABS R26, R10 ;  /* 0x0000000a001a7213 */ /* 0x000fe20000000000 */
[----:B------:R-:W-:Y:S02]  /*0d60*/  IMAD.MOV.U32 R9, RZ, RZ, R29 ;  /* 0x000000ffff097224 */ /* 0x000fe400078e001d */
[----:B------:R-:W-:Y:S01]  /*0d70*/  @P1 IMAD.MOV R13, RZ, RZ, -R8 ;  /* 0x000000ffff0d1224 */ /* 0x000fe200078e0a08 */
[C---:B------:R-:W-:Y:S02]  /*0d80*/  ISETP.GT.OR P3, PT, R10.reuse, RZ, !P2 ;  /* 0x000000ff0a00720c */ /* 0x040fe40005764670 */
[----:B------:R-:W-:Y:S01]  /*0d90*/  @!P1 SEL R6, R11, R8, P0 ;  /* 0x000000080b069207 */ /* 0x000fe20000000000 */
[----:B------:R-:W-:Y:S01]  /*0da0*/  @!P4 IMAD.MOV.U32 R8, RZ, RZ, R13 ;  /* 0x000000ffff08c224 */ /* 0x000fe200078e000d */
[----:B------:R-:W-:Y:S02]  /*0db0*/  VIMNMX.U32 R9, PT, PT, R9, R26, PT ;  /* 0x0000001a09097248 */ /* 0x000fe40003fe0000 */
[----:B------:R-:W-:Y:S01]  /*0dc0*/  ISETP.GT.AND P0, PT, R10, RZ, PT ;  /* 0x000000ff0a00720c */ /* 0x000fe20003f04270 */
[----:B------:R-:W-:-:S02]  /*0dd0*/  @P1 IMAD.MOV.U32 R6, RZ, RZ, R8 ;  /* 0x000000ffff061224 */ /* 0x000fc400078e0008 */
[--C-:B------:R-:W-:Y:S02]  /*0de0*/  @!P2 IMAD.MOV R8, RZ, RZ, -R9.reuse ;  /* 0x000000ffff08a224 */ /* 0x100fe400078e0a09 */
[----:B------:R-:W-:-:S03]  /*0df0*/  @P2 IMAD.MOV R10, RZ, RZ, -R9 ;  /* 0x000000ffff0a2224 */ /* 0x000fc600078e0a09 */
[----:B------:R-:W-:Y:S02]  /*0e00*/  @!P2 SEL R8, R8, R9, P0 ;  /* 0x000000090808a207 */ /* 0x000fe40000000000 */
[----:B------:R-:W-:Y:S02]  /*0e10*/  @!P3 MOV R9, R10 ;  /* 0x0000000a0009b202 */ /* 0x000fe40000000f00 */
[----:B------:R-:W-:-:S03]  /*0e20*/  ISETP.GT.AND P1, PT, R6, R27, PT ;  /* 0x0000001b0600720c */ /* 0x000fc60003f24270 */
[----:B------:R-:W-:-:S05]  /*0e30*/  @P2 IMAD.MOV.U32 R8, RZ, RZ, R9 ;  /* 0x000000ffff082224 */ /* 0x000fca00078e0009 */
[C---:B------:R-:W-:Y:S02]  /*0e40*/  ISETP.GT.AND P0, PT, R8.reuse, R27, PT ;  /* 0x0000001b0800720c */ /* 0x040fe40003f04270 */
[----:B------:R-:W-:-:S04]  /*0e50*/  VIMNMX R8, PT, PT, R8, R12, !PT ;  /* 0x0000000c08087248 */ /* 0x000fc80007fe0100 */
[----:B------:R-:W-:Y:S02]  /*0e60*/  SEL R9, R8, R27, !P0 ;  /* 0x0000001b08097207 */ /* 0x000fe40004000000 */
[----:B------:R-:W-:Y:S01]  /*0e70*/  @!P1 VIMNMX R27, PT, PT, R6, R12, !PT ;  /* 0x0000000c061b9248 */ /* 0x000fe20007fe0100 */
[----:B------:R0:W-:Y:S04]  /*0e80*/  STL [R24], R7 ;  /* 0x0000000718007387 */ /* 0x0001e80000100800 */
[----:B------:R0:W-:Y:S04]  /*0e90*/  STL [R22+0x4], R9 ;  /* 0x0000040916007387 */ /* 0x0001e80000100800 */
[----:B------:R0:W-:Y:S01]  /*0ea0*/  STL [R24+0x4], R27 ;  /* 0x0000041b18007387 */ /* 0x0001e20000100800 */
[----:B------:R-:W-:Y:S01]  /*0eb0*/  ISETP.NE.AND P0, PT, R20, -0x2, PT ;  /* 0xfffffffe1400780c */ /* 0x000fe20003f05270 */
[----:B------:R-:W-:-:S04]  /*0ec0*/  IMAD.MOV R6, RZ, RZ, -R25 ;  /* 0x000000ffff067224 */ /* 0x000fc800078e0a19 */
[C---:B------:R-:W-:Y:S02]  /*0ed0*/  IMAD R23, R6.reuse, 0x2, R23 ;  /* 0x0000000206177824 */ /* 0x040fe400078e0217 */
[----:B------:R-:W-:-:S06]  /*0ee0*/  IMAD R19, R6, 0x2, R19 ;  /* 0x0000000206137824 */ /* 0x000fcc00078e0213 */
[----:B0-----:R-:W-:Y:S05]  /*0ef0*/  @P0 BRA `(.L_x_9) ;  /* 0xfffffff800840947 */ /* 0x001fea000383ffff */
[----:B------:R-:W-:Y:S05]  /*0f00*/  BSYNC.RECONVERGENT B2 ;  /* 0x0000000000027941 */ /* 0x000fea0003800200 */
.L_x_8:
[----:B------:R-:W-:-:S07]  /*0f10*/  VIADD R18, R18, 0xffffffff ;  /* 0xffffffff12127836 */ /* 0x000fce0000000000 */
.L_x_7:
[----:B------:R-:W-:Y:S05]  /*0f20*/  BSYNC.RECONVERGENT B1 ;  /* 0x0000000000017941 */ /* 0x000fea0003800200 */
.L_x_6:
[----:B0-----:R-:W-:-:S04]  /*0f30*/  LOP3.LUT R6, R15, 0x1, RZ, 0xc0, !PT ;  /* 0x000000010f067812 */ /* 0x001fc800078ec0ff */
[----:B------:R-:W-:-:S13]  /*0f40*/  ISETP.NE.U32.AND P0, PT, R6, 0x1, PT ;  /* 0x000000010600780c */ /* 0x000fda0003f05070 */
[----:B------:R-:W-:Y:S05]  /*0f50*/  @P0 BRA `(.L_x_3) ;  /* 0x0000000000b80947 */ /* 0x000fea0003800000 */
[----:B------:R-:W-:-:S04]  /*0f60*/  IMAD R9, R18, R25, RZ ;  /* 0x0000001912097224 */ /* 0x000fc800078e02ff */
[----:B------:R-:W-:-:S06]  /*0f70*/  IMAD.WIDE R8, R9, 0x4, R4 ;  /* 0x0000000409087825 */ /* 0x000fcc00078e0204 */
[----:B------:R-:W2:Y:S01]  /*0f80*/  LDG.E R9, desc[UR6][R8.64] ;  /* 0x0000000608097981 */ /* 0x000ea2000c1e1900 */
[----:B------:R-:W-:-:S05]  /*0f90*/  IMAD R6, R18, 0x4, R1 ;  /* 0x0000000412067824 */ /* 0x000fca00078e0201 */
[----:B------:R-:W3:Y:S01]  /*0fa0*/  LDL R7, [R6+-0x4] ;  /* 0xfffffc0006077983 */ /* 0x000ee20000100800 */
[----:B------:R-:W-:-:S04]  /*0fb0*/  IMAD.IADD R16, R16, 0x1, -R18 ;  /* 0x0000000110107824 */ /* 0x000fc800078e0a12 */
[----:B------:R-:W-:-:S04]  /*0fc0*/  IMAD R13, R16, R25, RZ ;  /* 0x00000019100d7224 */ /* 0x000fc800078e02ff */
[----:B------:R-:W-:Y:S02]  /*0fd0*/  IMAD.WIDE R12, R13, 0x4, R4 ;  /* 0x000000040d0c7825 */ /* 0x000fe400078e0204 */
[----:B------:R-:W0:Y:S04]  /*0fe0*/  LDC R4, c[0x0][0x3bc] ;  /* 0x0000ef00ff047b82 */ /* 0x000e280000000800 */
[----:B------:R-:W4:Y:S01]  /*0ff0*/  LDG.E R13, desc[UR6][R12.64] ;  /* 0x000000060c0d7981 */ /* 0x000f22000c1e1900 */
[----:B--2---:R-:W-:-:S06]  /*1000*/  IMAD.WIDE R10, R9, 0x4, R2 ;  /* 0x00000004090a7825 */ /* 0x004fcc00078e0202 */
[----:B------:R-:W2:Y:S01]  /*1010*/  LDG.E R10, desc[UR6][R10.64] ;  /* 0x000000060a0a7981 */ /* 0x000ea2000c1e1900 */
[----:B---3--:R-:W-:Y:S02]  /*1020*/  ISETP.GT.AND P1, PT, R7, RZ, PT ;  /* 0x000000ff0700720c */ /* 0x008fe40003f24270 */
[----:B------:R-:W-:Y:S01]  /*1030*/  IABS R5, R7 ;  /* 0x0000000700057213 */ /* 0x000fe20000000000 */
[----:B------:R-:W-:Y:S02]  /*1040*/  IMAD R18, R18, 0x4, R1 ;  /* 0x0000000412127824 */ /* 0x000fe400078e0201 */
[----:B----4-:R-:W-:-:S06]  /*1050*/  IMAD.WIDE R2, R13, 0x4, R2 ;  /* 0x000000040d027825 */ /* 0x010fcc00078e0202 */
[----:B------:R-:W3:Y:S01]  /*1060*/  LDG.E R2, desc[UR6][R2.64] ;  /* 0x0000000602027981 */ /* 0x000ee2000c1e1900 */
[----:B--2---:R-:W-:Y:S02]  /*1070*/  IABS R8, R10 ;  /* 0x0000000a00087213 */ /* 0x004fe40000000000 */
[C---:B------:R-:W-:Y:S02]  /*1080*/  ISETP.GT.OR P2, PT, R10.reuse, RZ, !P1 ;  /* 0x000000ff0a00720c */ /* 0x040fe40004f44670 */
[----:B------:R-:W-:Y:S02]  /*1090*/  VIMNMX.U32 R5, PT, PT, R5, R8, PT ;  /* 0x0000000805057248 */ /* 0x000fe40003fe0000 */
[----:B------:R-:W-:-:S03]  /*10a0*/  ISETP.GT.AND P0, PT, R10, RZ, PT ;  /* 0x000000ff0a00720c */ /* 0x000fc60003f04270 */
[--C-:B------:R-:W-:Y:S02]  /*10b0*/  @!P1 IMAD.MOV R8, RZ, RZ, -R5.reuse ;  /* 0x000000ffff089224 */ /* 0x100fe400078e0a05 */
[----:B------:R-:W-:-:S03]  /*10c0*/  @P1 IMAD.MOV R9, RZ, RZ, -R5 ;  /* 0x000000ffff091224 */ /* 0x000fc600078e0a05 */
[----:B------:R-:W-:Y:S02]  /*10d0*/  @!P1 SEL R7, R8, R5, P0 ;  /* 0x0000000508079207 */ /* 0x000fe40000000000 */
[----:B------:R-:W-:Y:S01]  /*10e0*/  @!P2 MOV R5, R9 ;  /* 0x000000090005a202 */ /* 0x000fe20000000f00 */
[----:B0-----:R-:W-:-:S04]  /*10f0*/  IMAD.MOV R10, RZ, RZ, -R4 ;  /* 0x000000ffff0a7224 */ /* 0x001fc800078e0a04 */
[----:B------:R-:W-:-:S05]  /*1100*/  @P1 IMAD.MOV.U32 R7, RZ, RZ, R5 ;  /* 0x000000ffff071224 */ /* 0x000fca00078e0005 */
[C---:B------:R-:W-:Y:S02]  /*1110*/  ISETP.GT.AND P0, PT, R7.reuse, R4, PT ;  /* 0x000000040700720c */ /* 0x040fe40003f04270 */
[----:B------:R-:W-:-:S04]  /*1120*/  VIMNMX R7, PT, PT, R7, R10, !PT ;  /* 0x0000000a07077248 */ /* 0x000fc80007fe0100 */
[----:B------:R-:W-:-:S05]  /*1130*/  SEL R7, R7, R4, !P0 ;  /* 0x0000000407077207 */ /* 0x000fca0004000000 */
[----:B------:R0:W-:Y:S04]  /*1140*/  STL [R18], R7 ;  /* 0x0000000712007387 */ /* 0x0001e80000100800 */
[----:B------:R-:W2:Y:S01]  /*1150*/  LDL R6, [R6+0x18c] ;  /* 0x00018c0006067983 */ /* 0x000ea20000100800 */
[----:B---3--:R-:W-:Y:S02]  /*1160*/  IABS R8, R2 ;  /* 0x0000000200087213 */ /* 0x008fe40000000000 */
[----:B------:R-:W-:Y:S02]  /*1170*/  ISETP.GT.AND P0, PT, R2, RZ, PT ;  /* 0x000000ff0200720c */ /* 0x000fe40003f04270 */
[----:B--2---:R-:W-:Y:S02]  /*1180*/  ISETP.GT.AND P1, PT, R6, RZ, PT ;  /* 0x000000ff0600720c */ /* 0x004fe40003f24270 */
[----:B------:R-:W-:-:S02]  /*1190*/  IABS R5, R6 ;  /* 0x0000000600057213 */ /* 0x000fc40000000000 */
[----:B------:R-:W-:Y:S02]  /*11a0*/  ISETP.GT.OR P2, PT, R2, RZ, !P1 ;  /* 0x000000ff0200720c */ /* 0x000fe40004f44670 */
[----:B------:R-:W-:-:S07]  /*11b0*/  VIMNMX.U32 R5, PT, PT, R5, R8, PT ;  /* 0x0000000805057248 */ /* 0x000fce0003fe0000 */
[--C-:B------:R-:W-:Y:S02]  /*11c0*/  @!P1 IMAD.MOV R2, RZ, RZ, -R5.reuse ;  /* 0x000000ffff029224 */ /* 0x100fe400078e0a05 */
[----:B0-----:R-:W-:-:S03]  /*11d0*/  @P1 IMAD.MOV R7, RZ, RZ, -R5 ;  /* 0x000000ffff071224 */ /* 0x001fc600078e0a05 */
[----:B------:R-:W-:Y:S01]  /*11e0*/  @!P1 SEL R3, R2, R5, P0 ;  /* 0x0000000502039207 */ /* 0x000fe20000000000 */
[----:B------:R-:W-:-:S04]  /*11f0*/  @!P2 IMAD.MOV.U32 R5, RZ, RZ, R7 ;  /* 0x000000ffff05a224 */ /* 0x000fc800078e0007 */
[----:B------:R-:W-:-:S05]  /*1200*/  @P1 IMAD.MOV.U32 R3, RZ, RZ, R5 ;  /* 0x000000ffff031224 */ /* 0x000fca00078e0005 */
[----:B------:R-:W-:-:S13]  /*1210*/  ISETP.GT.AND P0, PT, R3, R4, PT ;  /* 0x000000040300720c */ /* 0x000fda0003f04270 */
[----:B------:R-:W-:-:S05]  /*1220*/  @!P0 VIMNMX R4, PT, PT, R3, R10, !PT ;  /* 0x0000000a03048248 */ /* 0x000fca0007fe0100 */
[----:B------:R1:W-:Y:S02]  /*1230*/  STL [R18+0x190], R4 ;  /* 0x0001900412007387 */ /* 0x0003e40000100800 */
.L_x_3:
[----:B------:R-:W-:Y:S05]  /*1240*/  BSYNC.RECONVERGENT B0 ;  /* 0x0000000000007941 */ /* 0x000fea0003800200 */
.L_x_2:
[C---:B0-----:R-:W-:Y:S01]  /*1250*/  IMAD R6, R15.reuse, 0x4, R1 ;  /* 0x000000040f067824 */ /* 0x041fe200078e0201 */
[----:B-1----:R-:W0:Y:S04]  /*1260*/  LDC.64 R4, c[0x0][0x3c0] ;  /* 0x0000f000ff047b82 */ /* 0x002e280000000a00 */
[----:B------:R-:W2:Y:S04]  /*1270*/  LDL R7, [R6+0x188] ;  /* 0x0001880006077983 */ /* 0x000ea80000100800 */
[----:B------:R-:W3:Y:S01]  /*1280*/  LDL R9, [R6+-0x8] ;  /* 0xfffff80006097983 */ /* 0x000ee20000100800 */
[----:B------:R-:W-:Y:S01]  /*1290*/  ISETP.GE.AND P0, PT, R15, 0x3, PT ;  /* 0x000000030f00780c */ /* 0x000fe20003f06270 */
[----:B0-----:R-:W-:-:S04]  /*12a0*/  IMAD.WIDE R4, R14, 0x4, R4 ;  /* 0x000000040e047825 */ /* 0x001fc800078e0204 */
[----:B------:R-:W-:Y:S01]  /*12b0*/  IMAD.WIDE R2, R17, 0x4, R4 ;  /* 0x0000000411027825 */ /* 0x000fe200078e0204 */
[----:B--2---:R0:W-:Y:S04]  /*12c0*/  STG.E desc[UR6][R4.64], R7 ;  /* 0x0000000704007986 */ /* 0x0041e8000c101906 */
[----:B---3--:R0:W-:Y:S03]  /*12d0*/  STG.E desc[UR6][R2.64], R9 ;  /* 0x0000000902007986 */ /* 0x0081e6000c101906 */
[----:B------:R-:W-:Y:S05]  /*12e0*/  @!P0 EXIT ;  /* 0x000000000000894d */ /* 0x000fea0003800000 */
[----:B------:R-:W1:Y:S01]  /*12f0*/  LDCU.U16 UR4, c[0x0][0x3a2] ;  /* 0x00007440ff0477ac */ /* 0x000e620008000400 */
[----:B------:R-:W-:Y:S01]  /*1300*/  VIADD R17, R15, 0xfffffffe ;  /* 0xfffffffe0f117836 */ /* 0x000fe20000000000 */
[----:B-1----:R-:W-:-:S04]  /*1310*/  UPRMT UR4, UR4, 0x9910, URZ ;  /* 0x0000991004047896 */ /* 0x002fc800080000ff */
[----:B------:R-:W-:-:S09]  /*1320*/  UISETP.NE.AND UP0, UPT, UR4, URZ, UPT ;  /* 0x000000ff0400728c */ /* 0x000fd2000bf05270 */
[----:B------:R-:W-:Y:S05]  /*1330*/  BRA.U UP0, `(.L_x_10) ;  /* 0x00000009004c7547 */ /* 0x000fea000b800000 */
[----:B0-----:R-:W-:Y:S01]  /*1340*/  VIADD R2, R15, 0xfffffffd ;  /* 0xfffffffd0f027836 */ /* 0x001fe20000000000 */
[----:B------:R-:W0:Y:S01]  /*1350*/  LDCU UR5, c[0x0][0x380] ;  /* 0x00007000ff0577ac */ /* 0x000e220008000800 */
[----:B------:R-:W-:Y:S01]  /*1360*/  BSSY.RECONVERGENT B0, `(.L_x_11) ;  /* 0x000006d000007945 */ /* 0x000fe20003800200 */
[----:B------:R-:W-:Y:S01]  /*1370*/  LOP3.LUT R12, R17, 0x3, RZ, 0xc0, !PT ;  /* 0x00000003110c7812 */ /* 0x000fe200078ec0ff */
[----:B------:R-:W-:Y:S01]  /*1380*/  IMAD.MOV.U32 R16, RZ, RZ, 0x1 ;  /* 0x00000001ff107424 */ /* 0x000fe200078e00ff */
[----:B------:R-:W-:-:S13]  /*1390*/  ISETP.GE.U32.AND P0, PT, R2, 0x3, PT ;  /* 0x000000030200780c */ /* 0x000fda0003f06070 */
[----:B------:R-:W-:Y:S05]  /*13a0*/  @!P0 BRA `(.L_x_12) ;  /* 0x0000000400a08947 */ /* 0x000fea0003800000 */
[----:B------:R-:W1:Y:S01]  /*13b0*/  LDCU UR4, c[0x0][0x380] ;  /* 0x00007000ff0477ac */ /* 0x000e620008000800 */
[----:B------:R-:W-:Y:S01]  /*13c0*/  LOP3.LUT R17, R17, 0xfffffffc, RZ, 0xc0, !PT ;  /* 0xfffffffc11117812 */ /* 0x000fe200078ec0ff */
[----:B------:R-:W-:Y:S02]  /*13d0*/  IMAD.U32 R18, R15, 0x4, R0 ;  /* 0x000000040f127824 */ /* 0x000fe400078e0000 */
[----:B------:R-:W-:Y:S01]  /*13e0*/  HFMA2 R16, -RZ, RZ, 0, 1.78813934326171875e-07 ;  /* 0x00000003ff107431 */ /* 0x000fe200000001ff */
[----:B------:R-:W-:Y:S01]  /*13f0*/  BSSY.RECONVERGENT B1, `(.L_x_13) ;  /* 0x0000062000017945 */ /* 0x000fe20003800200 */
[----:B------:R-:W-:Y:S02]  /*1400*/  IMAD.MOV.U32 R13, RZ, RZ, 0x4 ;  /* 0x00000004ff0d7424 */ /* 0x000fe400078e00ff */
[----:B------:R-:W-:Y:S02]  /*1410*/  IMAD.MOV R17, RZ, RZ, -R17 ;  /* 0x000000ffff117224 */ /* 0x000fe400078e0a11 */
[----:B------:R-:W-:-:S02]  /*1420*/  VIADD R18, R18, 0xfffffff8 ;  /* 0xfffffff812127836 */ /* 0x000fc40000000000 */
[----:B-1----:R-:W-:-:S07]  /*1430*/  IMAD.U32 R14, RZ, RZ, UR4 ;  /* 0x00000004ff0e7e24 */ /* 0x002fce000f8e00ff */
.L_x_14:
[----:B------:R-:W-:-:S04]  /*1440*/  VIADD R6, R16, 0xfffffffe ;  /* 0xfffffffe10067836 */ /* 0x000fc80000000000 */
[----:B------:R-:W-:Y:S02]  /*1450*/  IMAD.IADD R2, R15, 0x1, -R6 ;  /* 0x000000010f027824 */ /* 0x000fe400078e0a06 */
[--C-:B------:R-:W-:Y:S02]  /*1460*/  IMAD R10, R6, 0x4, R1.reuse ;  /* 0x00000004060a7824 */ /* 0x100fe400078e0201 */
[----:B------:R-:W-:-:S03]  /*1470*/  IMAD.U32 R11, R2, 0x4, R1 ;  /* 0x00000004020b7824 */ /* 0x000fc600078e0001 */
[----:B------:R-:W2:Y:S01]  /*1480*/  LDL R20, [R10+-0x4] ;  /* 0xfffffc000a147983 */ /* 0x000ea20000100800 */
[----:B------:R-:W-:-:S03]  /*1490*/  IADD3 R2, PT, PT, R15, 0x1, -R16 ;  /* 0x000000010f027810 */ /* 0x000fc60007ffe810 */
[----:B------:R1:W3:Y:S02]  /*14a0*/  LDL R19, [R11+0x188] ;  /* 0x000188000b137983 */ /* 0x0002e40000100800 */
[--C-:B------:R-:W-:Y:S02]  /*14b0*/  IMAD.U32 R8, R2, 0x4, R1.reuse ;  /* 0x0000000402087824 */ /* 0x100fe400078e0001 */
[----:B------:R-:W4:Y:S04]  /*14c0*/  LDL R9, [R10] ;  /* 0x000000000a097983 */ /* 0x000f280000100800 */
[----:B------:R-:W5:Y:S01]  /*14d0*/  LDL R8, [R8+0x188] ;  /* 0x0001880008087983 */ /* 0x000f620000100800 */
[----:B------:R-:W-:Y:S02]  /*14e0*/  IMAD.IADD R2, R15, 0x1, -R16 ;  /* 0x000000010f027824 */ /* 0x000fe400078e0a10 */
[----:B------:R-:W-:Y:S01]  /*14f0*/  IMAD R7, R13, -0x4, R18 ;  /* 0xfffffffc0d077824 */ /* 0x000fe200078e0212 */
[----:B------:R-:W4:Y:S01]  /*1500*/  LDL R3, [R10+0x8] ;  /* 0x000008000a037983 */ /* 0x000f220000100800 */
[----:B------:R-:W-:-:S03]  /*1510*/  IMAD.U32 R6, R2, 0x4, R1 ;  /* 0x0000000402067824 */ /* 0x000fc600078e0001 */
[----:B------:R4:W4:Y:S04]  /*1520*/  LDL R2, [R10+0x4] ;  /* 0x000004000a027983 */ /* 0x0009280000100800 */
[----:B------:R-:W4:Y:S04]  /*1530*/  LDL R7, [R7] ;  /* 0x0000000007077983 */ /* 0x000f280000100800 */
[----:B------:R-:W4:Y:S01]  /*1540*/  LDL R6, [R6+0x188] ;  /* 0x0001880006067983 */ /* 0x000f220000100800 */
[----:B0-----:R-:W-:Y:S01]  /*1550*/  MOV R25, UR5 ;  /* 0x0000000500197c02 */ /* 0x001fe20008000f00 */
[----:B------:R-:W-:-:S02]  /*1560*/  VIADD R17, R17, 0x4 ;  /* 0x0000000411117836 */ /* 0x000fc40000000000 */
[----:B------:R-:W-:Y:S02]  /*1570*/  VIADD R16, R16, 0x4 ;  /* 0x0000000410107836 */ /* 0x000fe40000000000 */
[----:B------:R-:W-:Y:S01]  /*1580*/  VIADD R13, R13, 0x4 ;  /* 0x000000040d0d7836 */ /* 0x000fe20000000000 */
[----:B--2---:R-:W-:Y:S02]  /*1590*/  ISETP.GT.AND P1, PT, R20, RZ, PT ;  /* 0x000000ff1400720c */ /* 0x004fe40003f24270 */
[----:B-1----:R-:W-:Y:S02]  /*15a0*/  IABS R11, R20 ;  /* 0x00000014000b7213 */ /* 0x002fe40000000000 */
[----:B---3--:R-:W-:Y:S02]  /*15b0*/  IABS R20, R19 ;  /* 0x0000001300147213 */ /* 0x008fe40000000000 */
[----:B------:R-:W-:Y:S02]  /*15c0*/  ISETP.GT.OR P2, PT, R19, RZ, !P1 ;  /* 0x000000ff1300720c */ /* 0x000fe40004f44670 */
[----:B------:R-:W-:-:S02]  /*15d0*/  VIMNMX.U32 R11, PT, PT, R11, R20, PT ;  /* 0x000000140b0b7248 */ /* 0x000fc40003fe0000 */
[----:B------:R-:W-:-:S03]  /*15e0*/  ISETP.GT.AND P0, PT, R19, RZ, PT ;  /* 0x000000ff1300720c */ /* 0x000fc60003f04270 */
[----:B------:R-:W-:Y:S01]  /*15f0*/  @!P1 IMAD.MOV R20, RZ, RZ, -R11 ;  /* 0x000000ffff149224 */ /* 0x000fe200078e0a0b */
[----:B------:R-:W-:Y:S02]  /*1600*/  @P1 IADD3 R19, PT, PT, -R11, RZ, RZ ;  /* 0x000000ff0b131210 */ /* 0x000fe40007ffe1ff */
[----:B-----5:R-:W-:Y:S02]  /*1610*/  IABS R22, R8 ;  /* 0x0000000800167213 */ /* 0x020fe40000000000 */
[----:B----4-:R-:W-:Y:S02]  /*1620*/  IABS R21, R9 ;  /* 0x0000000900157213 */ /* 0x010fe40000000000 */
[----:B------:R-:W-:Y:S01]  /*1630*/  @!P1 SEL R10, R20, R11, P0 ;  /* 0x0000000b140a9207 */ /* 0x000fe20000000000 */
[----:B------:R-:W-:Y:S01]  /*1640*/  @!P2 IMAD.MOV.U32 R11, RZ, RZ, R19 ;  /* 0x000000ffff0ba224 */ /* 0x000fe200078e0013 */
[----:B------:R-:W-:Y:S01]  /*1650*/  ISETP.GT.AND P0, PT, R9, RZ, PT ;  /* 0x000000ff0900720c */ /* 0x000fe20003f04270 */
[----:B------:R-:W-:Y:S01]  /*1660*/  IMAD.MOV.U32 R20, RZ, RZ, R22 ;  /* 0x000000ffff147224 */ /* 0x000fe200078e0016 */
[----:B------:R-:W-:Y:S01]  /*1670*/  ISETP.GT.AND P2, PT, R3, RZ, PT ;  /* 0x000000ff0300720c */ /* 0x000fe20003f44270 */
[----:B------:R-:W-:Y:S01]  /*1680*/  IMAD.MOV.U32 R9, RZ, RZ, R21 ;  /* 0x000000ffff097224 */ /* 0x000fe200078e0015 */
[----:B------:R-:W-:Y:S01]  /*1690*/  IABS R3, R3 ;  /* 0x0000000300037213 */ /* 0x000fe20000000000 */
[----:B------:R-:W-:Y:S01]  /*16a0*/  @P1 IMAD.MOV.U32 R10, RZ, RZ, R11 ;  /* 0x000000ffff0a1224 */ /* 0x000fe200078e000b */
[C---:B------:R-:W-:Y:S01]  /*16b0*/  ISETP.GT.AND P6, PT, R8.reuse, RZ, PT ;  /* 0x000000ff0800720c */ /* 0x040fe20003fc4270 */
[----:B------:R-:W0:Y:S01]  /*16c0*/  LDC R19, c[0x0][0x3bc] ;  /* 0x0000ef00ff137b82 */ /* 0x000e220000000800 */
[----:B------:R-:W-:-:S02]  /*16d0*/  ISETP.GT.OR P1, PT, R8, RZ, !P0 ;  /* 0x000000ff0800720c */ /* 0x000fc40004724670 */
[----:B------:R-:W-:Y:S02]  /*16e0*/  VIMNMX.U32 R8, PT, PT, R9, R20, PT ;  /* 0x0000001409087248 */ /* 0x000fe40003fe0000 */
[C---:B------:R-:W-:Y:S02]  /*16f0*/  ISETP.GT.AND P3, PT, R7.reuse, RZ, PT ;  /* 0x000000ff0700720c */ /* 0x040fe40003f64270 */
[----:B------:R-:W-:Y:S02]  /*1700*/  IABS R20, R7 ;  /* 0x0000000700147213 */ /* 0x000fe40000000000 */
[----:B------:R-:W-:Y:S01]  /*1710*/  ISETP.GT.OR P4, PT, R7, RZ, !P2 ;  /* 0x000000ff0700720c */ /* 0x000fe20005784670 */
[----:B------:R-:W-:Y:S01]  /*1720*/  IMAD.MOV.U32 R7, RZ, RZ, R3 ;  /* 0x000000ffff077224 */ /* 0x000fe200078e0003 */
[----:B------:R-:W-:Y:S01]  /*1730*/  IABS R11, R6 ;  /* 0x00000006000b7213 */ /* 0x000fe20000000000 */
[----:B------:R-:W-:Y:S01]  /*1740*/  @!P0 IMAD.MOV R3, RZ, RZ, -R8 ;  /* 0x000000ffff038224 */ /* 0x000fe200078e0a08 */
[----:B------:R-:W-:-:S02]  /*1750*/  ISETP.GT.AND P5, PT, R2, RZ, PT ;  /* 0x000000ff0200720c */ /* 0x000fc40003fa4270 */
[----:B------:R-:W-:Y:S02]  /*1760*/  VIMNMX.U32 R7, PT, PT, R7, R20, PT ;  /* 0x0000001407077248 */ /* 0x000fe40003fe0000 */
[----:B------:R-:W-:Y:S01]  /*1770*/  IABS R9, R2 ;  /* 0x0000000200097213 */ /* 0x000fe20000000000 */
[----:B------:R-:W-:Y:S01]  /*1780*/  IMAD.MOV.U32 R2, RZ, RZ, R11 ;  /* 0x000000ffff027224 */ /* 0x000fe200078e000b */
[----:B------:R-:W-:Y:S01]  /*1790*/  @!P0 SEL R22, R3, R8, P6 ;  /* 0x0000000803168207 */ /* 0x000fe20003000000 */
[--C-:B------:R-:W-:Y:S01]  /*17a0*/  @!P2 IMAD.MOV R20, RZ, RZ, -R7.reuse ;  /* 0x000000ffff14a224 */ /* 0x100fe200078e0a07 */
[----:B------:R-:W-:Y:S01]  /*17b0*/  ISETP.GT.OR P6, PT, R6, RZ, !P5 ;  /* 0x000000ff0600720c */ /* 0x000fe20006fc4670 */
[----:B------:R-:W-:Y:S01]  /*17c0*/  @P2 IMAD.MOV R3, RZ, RZ, -R7 ;  /* 0x000000ffff032224 */ /* 0x000fe200078e0a07 */
[----:B------:R-:W-:Y:S01]  /*17d0*/  VIMNMX.U32 R9, PT, PT, R9, R2, PT ;  /* 0x0000000209097248 */ /* 0x000fe20003fe0000 */
[----:B------:R-:W-:Y:S01]  /*17e0*/  @P0 IMAD.MOV R11, RZ, RZ, -R8 ;  /* 0x000000ffff0b0224 */ /* 0x000fe200078e0a08 */
[----:B------:R-:W-:Y:S01]  /*17f0*/  @!P2 SEL R20, R20, R7, P3 ;  /* 0x000000071414a207 */ /* 0x000fe20001800000 */
[----:B------:R-:W-:-:S02]  /*1800*/  @!P4 IMAD.MOV.U32 R7, RZ, RZ, R3 ;  /* 0x000000ffff07c224 */ /* 0x000fc400078e0003 */
[----:B------:R-:W-:Y:S01]  /*1810*/  @!P1 IMAD.MOV.U32 R8, RZ, RZ, R11 ;  /* 0x000000ffff089224 */ /* 0x000fe200078e000b */
[----:B------:R-:W-:Y:S01]  /*1820*/  ISETP.GT.AND P1, PT, R6, RZ, PT ;  /* 0x000000ff0600720c */ /* 0x000fe20003f24270 */
[--C-:B------:R-:W-:Y:S02]  /*1830*/  @!P5 IMAD.MOV R24, RZ, RZ, -R9.reuse ;  /* 0x000000ffff18d224 */ /* 0x100fe400078e0a09 */
[----:B------:R-:W-:Y:S02]  /*1840*/  @P5 IMAD.MOV R11, RZ, RZ, -R9 ;  /* 0x000000ffff0b5224 */ /* 0x000fe400078e0a09 */
[----:B------:R-:W-:Y:S01]  /*1850*/  @P2 IMAD.MOV.U32 R20, RZ, RZ, R7 ;  /* 0x000000ffff142224 */ /* 0x000fe200078e0007 */
[----:B------:R-:W-:Y:S01]  /*1860*/  @!P5 SEL R24, R24, R9, P1 ;  /* 0x000000091818d207 */ /* 0x000fe20000800000 */
[----:B------:R-:W-:-:S04]  /*1870*/  IMAD.WIDE R2, R14, 0x4, R4 ;  /* 0x000000040e027825 */ /* 0x000fc800078e0204 */
[----:B------:R-:W-:Y:S01]  /*1880*/  @!P6 IMAD.MOV.U32 R9, RZ, RZ, R11 ;  /* 0x000000ffff09e224 */ /* 0x000fe200078e000b */
[----:B0-----:R-:W-:Y:S01]  /*1890*/  ISETP.GT.AND P3, PT, R20, R19, PT ;  /* 0x000000131400720c */ /* 0x001fe20003f64270 */
[----:B------:R-:W-:-:S04]  /*18a0*/  IMAD.WIDE R6, R25, 0x4, R2 ;  /* 0x0000000419067825 */ /* 0x000fc800078e0202 */
[----:B------:R-:W-:Y:S02]  /*18b0*/  @P0 IMAD.MOV.U32 R22, RZ, RZ, R8 ;  /* 0x000000ffff160224 */ /* 0x000fe400078e0008 */
[----:B------:R-:W-:Y:S02]  /*18c0*/  IMAD.MOV R11, RZ, RZ, -R19 ;  /* 0x000000ffff0b7224 */ /* 0x000fe400078e0a13 */
[----:B------:R-:W-:Y:S01]  /*18d0*/  @P5 IMAD.MOV.U32 R24, RZ, RZ, R9 ;  /* 0x000000ffff185224 */ /* 0x000fe200078e0009 */
[-C--:B------:R-:W-:Y:S01]  /*18e0*/  ISETP.GT.AND P0, PT, R10, R19.reuse, PT ;  /* 0x000000130a00720c */ /* 0x080fe20003f04270 */
[----:B------:R-:W-:Y:S01]  /*18f0*/  IMAD.WIDE R8, R25, 0x4, R6 ;  /* 0x0000000419087825 */ /* 0x000fe200078e0206 */
[-C--:B------:R-:W-:Y:S02]  /*1900*/  ISETP.GT.AND P1, PT, R22, R19.reuse, PT ;  /* 0x000000131600720c */ /* 0x080fe40003f24270 */
[----:B------:R-:W-:Y:S02]  /*1910*/  ISETP.GT.AND P2, PT, R24, R19, PT ;  /* 0x000000131800720c */ /* 0x000fe40003f44270 */
[----:B------:R-:W-:-:S02]  /*1920*/  VIMNMX R10, PT, PT, R10, R11, !PT ;  /* 0x0000000b0a0a7248 */ /* 0x000fc40007fe0100 */
[-C--:B------:R-:W-:Y:S02]  /*1930*/  VIMNMX R22, PT, PT, R22, R11.reuse, !PT ;  /* 0x0000000b16167248 */ /* 0x080fe40007fe0100 */
[----:B------:R-:W-:Y:S02]  /*1940*/  VIMNMX R24, PT, PT, R24, R11, !PT ;  /* 0x0000000b18187248 */ /* 0x000fe40007fe0100 */
[-C--:B------:R-:W-:Y:S02]  /*1950*/  SEL R21, R10, R19.reuse, !P0 ;  /* 0x000000130a157207 */ /* 0x080fe40004000000 */
[-C--:B------:R-:W-:Y:S02]  /*1960*/  SEL R23, R22, R19.reuse, !P1 ;  /* 0x0000001316177207 */ /* 0x080fe40004800000 */
[----:B------:R-:W-:Y:S02]  /*1970*/  SEL R27, R24, R19, !P2 ;  /* 0x00000013181b7207 */ /* 0x000fe40005000000 */
[----:B------:R-:W-:Y:S01]  /*1980*/  @!P3 VIMNMX R19, PT, PT, R20, R11, !PT ;  /* 0x0000000b1413b248 */ /* 0x000fe20007fe0100 */
[----:B------:R-:W-:Y:S01]  /*1990*/  IMAD.WIDE R10, R25, 0x4, R8 ;  /* 0x00000004190a7825 */ /* 0x000fe200078e0208 */
[----:B------:R1:W-:Y:S04]  /*19a0*/  STG.E desc[UR6][R2.64], R21 ;  /* 0x0000001502007986 */ /* 0x0003e8000c101906 */
[----:B------:R1:W-:Y:S04]  /*19b0*/  STG.E desc[UR6][R6.64], R23 ;  /* 0x0000001706007986 */ /* 0x0003e8000c101906 */
[----:B------:R1:W-:Y:S04]  /*19c0*/  STG.E desc[UR6][R8.64], R27 ;  /* 0x0000001b08007986 */ /* 0x0003e8000c101906 */
[----:B------:R1:W-:Y:S01]  /*19d0*/  STG.E desc[UR6][R10.64], R19 ;  /* 0x000000130a007986 */ /* 0x0003e2000c101906 */
[----:B------:R-:W-:Y:S01]  /*19e0*/  ISETP.NE.AND P0, PT, R17, RZ, PT ;  /* 0x000000ff1100720c */ /* 0x000fe20003f05270 */
[----:B------:R-:W-:-:S12]  /*19f0*/  IMAD R14, R25, 0x4, R14 ;  /* 0x00000004190e7824 */ /* 0x000fd800078e020e */
[----:B-1----:R-:W-:Y:S05]  /*1a00*/  @P0 BRA `(.L_x_14) ;  /* 0xfffffff8008c0947 */ /* 0x002fea000383ffff */
[----:B------:R-:W-:Y:S05]  /*1a10*/  BSYNC.RECONVERGENT B1 ;  /* 0x0000000000017941 */ /* 0x000fea0003800200 */
.L_x_13:
[----:B------:R-:W-:-:S07]  /*1a20*/  VIADD R16, R16, 0xfffffffe ;  /* 0xfffffffe10107836 */ /* 0x000fce0000000000 */
.L_x_12:
[----:B0-----:R-:W-:Y:S05]  /*1a30*/  BSYNC.RECONVERGENT B0 ;  /* 0x0000000000007941 */ /* 0x001fea0003800200 */
.L_x_11:
[----:B------:R-:W-:-:S13]  /*1a40*/  ISETP.NE.AND P0, PT, R12, RZ, PT ;  /* 0x000000ff0c00720c */ /* 0x000fda0003f05270 */
[----:B------:R-:W-:Y:S05]  /*1a50*/  @!P0 EXIT ;  /* 0x000000000000894d */ /* 0x000fea0003800000 */
[----:B------:R-:W-:Y:S01]  /*1a60*/  LEA R0, R15, R0, 0x2 ;  /* 0x000000000f007211 */ /* 0x000fe200078e10ff */
[----:B------:R-:W-:Y:S01]  /*1a70*/  IMAD R25, R16, R25, RZ ;  /* 0x0000001910197224 */ /* 0x000fe200078e02ff */
[----:B------:R-:W0:Y:S01]  /*1a80*/  LDCU UR4, c[0x0][0x380] ;  /* 0x00007000ff0477ac */ /* 0x000e220008000800 */
[----:B------:R-:W-:Y:S02]  /*1a90*/  IMAD.MOV R12, RZ, RZ, -R12 ;  /* 0x000000ffff0c7224 */ /* 0x000fe400078e0a0c */
[----:B------:R-:W-:-:S07]  /*1aa0*/  VIADD R7, R0, 0xfffffff8 ;  /* 0xfffffff800077836 */ /* 0x000fce0000000000 */
.L_x_15:
[----:B------:R-:W-:Y:S01]  /*1ab0*/  IMAD.SHL.U32 R0, R16, 0x4, RZ ;  /* 0x0000000410007824 */ /* 0x000fe200078e00ff */
[----:B0-----:R-:W1:Y:S03]  /*1ac0*/  LDC R11, c[0x0][0x3bc] ;  /* 0x0000ef00ff0b7b82 */ /* 0x001e660000000800 */
[--C-:B------:R-:W-:Y:S02]  /*1ad0*/  IMAD.IADD R2, R1, 0x1, R0.reuse ;  /* 0x0000000101027824 */ /* 0x100fe400078e0200 */
[----:B------:R-:W-:-:S03]  /*1ae0*/  IMAD.IADD R3, R7, 0x1, -R0 ;  /* 0x0000000107037824 */ /* 0x000fc600078e0a00 */
[----:B------:R-:W2:Y:S04]  /*1af0*/  LDL R0, [R2+-0x4] ;  /* 0xfffffc0002007983 */ /* 0x000ea80000100800 */
[----:B------:R-:W3:Y:S01]  /*1b00*/  LDL R3, [R3] ;  /* 0x0000000003037983 */ /* 0x000ee20000100800 */
[----:B------:R-:W-:Y:S01]  /*1b10*/  VIADD R12, R12, 0x1 ;  /* 0x000000010c0c7836 */ /* 0x000fe20000000000 */
[----:B--2---:R-:W-:Y:S02]  /*1b20*/  ISETP.GT.AND P1, PT, R0, RZ, PT ;  /* 0x000000ff0000720c */ /* 0x004fe40003f24270 */
[----:B------:R-:W-:Y:S02]  /*1b30*/  IABS R0, R0 ;  /* 0x0000000000007213 */ /* 0x000fe40000000000 */
[----:B---3--:R-:W-:-:S02]  /*1b40*/  IABS R9, R3 ;  /* 0x0000000300097213 */ /* 0x008fc40000000000 */
[C---:B------:R-:W-:Y:S02]  /*1b50*/  ISETP.GT.OR P2, PT, R3.reuse, RZ, !P1 ;  /* 0x000000ff0300720c */ /* 0x040fe40004f44670 */
[----:B------:R-:W-:Y:S02]  /*1b60*/  VIMNMX.U32 R0, PT, PT, R0, R9, PT ;  /* 0x0000000900007248 */ /* 0x000fe40003fe0000 */
[----:B------:R-:W-:-:S03]  /*1b70*/  ISETP.GT.AND P0, PT, R3, RZ, PT ;  /* 0x000000ff0300720c */ /* 0x000fc60003f04270 */
[--C-:B------:R-:W-:Y:S02]  /*1b80*/  @!P1 IMAD.MOV R9, RZ, RZ, -R0.reuse ;  /* 0x000000ffff099224 */ /* 0x100fe400078e0a00 */
[----:B------:R-:W-:-:S03]  /*1b90*/  @P1 IMAD.MOV R2, RZ, RZ, -R0 ;  /* 0x000000ffff021224 */ /* 0x000fc600078e0a00 */
[----:B------:R-:W-:Y:S01]  /*1ba0*/  @!P1 SEL R6, R9, R0, P0 ;  /* 0x0000000009069207 */ /* 0x000fe20000000000 */
[----:B------:R-:W-:Y:S02]  /*1bb0*/  @!P2 IMAD.MOV.U32 R0, RZ, RZ, R2 ;  /* 0x000000ffff00a224 */ /* 0x000fe400078e0002 */
[----:B-1----:R-:W-:Y:S02]  /*1bc0*/  IMAD.MOV R9, RZ, RZ, -R11 ;  /* 0x000000ffff097224 */ /* 0x002fe400078e0a0b */
[----:B------:R-:W-:Y:S02]  /*1bd0*/  @P1 IMAD.MOV.U32 R6, RZ, RZ, R0 ;  /* 0x000000ffff061224 */ /* 0x000fe400078e0000 */
[----:B------:R-:W-:-:S03]  /*1be0*/  IMAD.WIDE R2, R25, 0x4, R4 ;  /* 0x0000000419027825 */ /* 0x000fc600078e0204 */
[----:B------:R-:W-:Y:S01]  /*1bf0*/  ISETP.GT.AND P0, PT, R6, R11, PT ;  /* 0x0000000b0600720c */ /* 0x000fe20003f04270 */
[----:B0-----:R-:W-:-:S12]  /*1c00*/  VIADD R25, R25, UR4 ;  /* 0x0000000419197c36 */ /* 0x001fd80008000000 */
[----:B------:R-:W-:Y:S02]  /*1c10*/  @!P0 VIMNMX R11, PT, PT, R6, R9, !PT ;  /* 0x00000009060b8248 */ /* 0x000fe40007fe0100 */
[----:B------:R-:W-:-:S03]  /*1c20*/  ISETP.NE.AND P0, PT, R12, RZ, PT ;  /* 0x000000ff0c00720c */ /* 0x000fc60003f05270 */
[----:B------:R0:W-:Y:S10]  /*1c30*/  STG.E desc[UR6][R2.64], R11 ;  /* 0x0000000b02007986 */ /* 0x0001f4000c101906 */
[----:B------:R-:W-:Y:S05]  /*1c40*/  @!P0 EXIT ;  /* 0x000000000000894d */ /* 0x000fea0003800000 */
[----:B------:R-:W-:Y:S01]  /*1c50*/  IADD3 R16, PT, PT, R16, 0x1, RZ ;  /* 0x0000000110107810 */ /* 0x000fe20007ffe0ff */
[----:B------:R-:W-:Y:S06]  /*1c60*/  BRA `(.L_x_15) ;  /* 0xfffffffc00907947 */ /* 0x000fec000383ffff */
.L_x_10:
[----:B------:R-:W1:Y:S01]  /*1c70*/  LDCU UR5, c[0x0][0x3a4] ;  /* 0x00007480ff0577ac */ /* 0x000e620008000800 */
[----:B0-----:R-:W-:Y:S01]  /*1c80*/  VIADD R2, R15, 0xfffffffd ;  /* 0xfffffffd0f027836 */ /* 0x001fe20000000000 */
[----:B------:R-:W-:Y:S01]  /*1c90*/  BSSY.RECONVERGENT B0, `(.L_x_16) ;  /* 0x00000ab000007945 */ /* 0x000fe20003800200 */
[----:B------:R-:W-:Y:S01]  /*1ca0*/  IMAD.MOV.U32 R12, RZ, RZ, 0x1 ;  /* 0x00000001ff0c7424 */ /* 0x000fe200078e00ff */
[----:B------:R-:W0:Y:S02]  /*1cb0*/  LDCU UR9, c[0x0][0x380] ;  /* 0x00007000ff0977ac */ /* 0x000e240008000800 */
[----:B------:R-:W-:Y:S01]  /*1cc0*/  ISETP.GE.U32.AND P0, PT, R2, 0x3, PT ;  /* 0x000000030200780c */ /* 0x000fe20003f06070 */
[----:B-1----:R-:W-:-:S12]  /*1cd0*/  ULOP3.LUT UR5, UR5, 0xffff, URZ, 0xc0, !UPT ;  /* 0x0000ffff05057892 */ /* 0x002fd8000f8ec0ff */
[----:B------:R-:W-:Y:S05]  /*1ce0*/  @!P0 BRA `(.L_x_17) ;  /* 0x0000000800948947 */ /* 0x000fea0003800000 */
[----:B------:R-:W1:Y:S01]  /*1cf0*/  LDCU UR8, c[0x0][0x380] ;  /* 0x00007000ff0877ac */ /* 0x000e620008000800 */
[----:B------:R-:W-:Y:S01]  /*1d00*/  LOP3.LUT R11, R17, 0xfffffffc, RZ, 0xc0, !PT ;  /* 0xfffffffc110b7812 */ /* 0x000fe200078ec0ff */
[----:B------:R-:W-:Y:S01]  /*1d10*/  BSSY.RECONVERGENT B1, `(.L_x_18) ;  /* 0x00000a1000017945 */ /* 0x000fe20003800200 */
[----:B------:R-:W-:Y:S02]  /*1d20*/  IMAD R8, R15, 0x4, R0 ;  /* 0x000000040f087824 */ /* 0x000fe400078e0200 */
[----:B------:R-:W-:Y:S02]  /*1d30*/  IMAD.MOV.U32 R12, RZ, RZ, 0x3 ;  /* 0x00000003ff0c7424 */ /* 0x000fe400078e00ff */
[----:B------:R-:W-:Y:S02]  /*1d40*/  IMAD.MOV.U32 R9, RZ, RZ, 0x4 ;  /* 0x00000004ff097424 */ /* 0x000fe400078e00ff */
[----:B------:R-:W-:Y:S02]  /*1d50*/  IMAD.MOV R11, RZ, RZ, -R11 ;  /* 0x000000ffff0b7224 */ /* 0x000fe400078e0a0b */
[----:B-1----:R-:W-:-:S07]  /*1d60*/  IMAD.U32 R10, RZ, RZ, UR8 ;  /* 0x00000008ff0a7e24 */ /* 0x002fce000f8e00ff */
.L_x_19:
[----:B------:R-:W-:-:S04]  /*1d70*/  VIADD R6, R12, 0xfffffffe ;  /* 0xfffffffe0c067836 */ /* 0x000fc80000000000 */
[----:B------:R-:W-:Y:S02]  /*1d80*/  IMAD.IADD R2, R15, 0x1, -R6 ;  /* 0x000000010f027824 */ /* 0x000fe400078e0a06 */
[--C-:B------:R-:W-:Y:S02]  /*1d90*/  IMAD R13, R6, 0x4, R1.reuse ;  /* 0x00000004060d7824 */ /* 0x100fe400078e0201 */
[----:B------:R-:W-:-:S03]  /*1da0*/  IMAD.U32 R6, R2, 0x4, R1 ;  /* 0x0000000402067824 */ /* 0x000fc600078e0001 */
[----:B------:R-:W2:Y:S04]  /*1db0*/  LDL R17, [R13+-0x4] ;  /* 0xfffffc000d117983 */ /* 0x000ea80000100800 */
[----:B------:R-:W2:Y:S01]  /*1dc0*/  LDL R6, [R6+0x188] ;  /* 0x0001880006067983 */ /* 0x000ea20000100800 */
[----:B------:R-:W-:-:S03]  /*1dd0*/  IADD3 R2, PT, PT, R15, 0x1, -R12 ;  /* 0x000000010f027810 */ /* 0x000fc60007ffe80c */
[----:B------:R-:W3:Y:S02]  /*1de0*/  LDL R7, [R13] ;  /* 0x000000000d077983 */ /* 0x000ee40000100800 */
[----:B------:R-:W-:Y:S02]  /*1df0*/  IMAD.U32 R18, R2, 0x4, R1 ;  /* 0x0000000402127824 */ /* 0x000fe400078e0001 */
[----:B------:R-:W4:Y:S04]  /*1e00*/  LDL R19, [R13+0x4] ;  /* 0x000004000d137983 */ /* 0x000f280000100800 */
[----:B------:R-:W3:Y:S01]  /*1e10*/  LDL R18, [R18+0x188] ;  /* 0x0001880012127983 */ /* 0x000ee20000100800 */
[----:B------:R-:W-:Y:S01]  /*1e20*/  IADD3 R2, PT, PT, R15, -R12, RZ ;  /* 0x8000000c0f027210 */ /* 0x000fe20007ffe0ff */
[----:B------:R-:W-:-:S02]  /*1e30*/  IMAD R22, R9, -0x4, R8 ;  /* 0xfffffffc09167824 */ /* 0x000fc400078e0208 */
[----:B------:R1:W5:Y:S02]  /*1e40*/  LDL R3, [R13+0x8] ;  /* 0x000008000d037983 */ /* 0x0003640000100800 */
[----:B------:R-:W-:Y:S02]  /*1e50*/  IMAD.U32 R2, R2, 0x4, R1 ;  /* 0x0000000402027824 */ /* 0x000fe400078e0001 */
[----:B------:R-:W5:Y:S04]  /*1e60*/  LDL R22, [R22+-0x8] ;  /* 0xfffff80016167983 */ /* 0x000f680000100800 */
[----:B------:R-:W4:Y:S01]  /*1e70*/  LDL R2, [R2+0x188] ;  /* 0x0001880002027983 */ /* 0x000f220000100800 */
[----:B------:R-:W-:Y:S02]  /*1e80*/  IMAD.MOV.U32 R23, RZ, RZ, RZ ;  /* 0x000000ffff177224 */ /* 0x000fe400078e00ff */
[----:B------:R-:W-:Y:S01]  /*1e90*/  VIADD R11, R11, 0x4 ;  /* 0x000000040b0b7836 */ /* 0x000fe20000000000 */
[----:B------:R-:W-:Y:S01]  /*1ea0*/  IADD3 R9, PT, PT, R9, 0x4, RZ ;  /* 0x0000000409097810 */ /* 0x000fe20007ffe0ff */
[----:B------:R-:W-:-:S02]  /*1eb0*/  VIADD R12, R12, 0x4 ;  /* 0x000000040c0c7836 */ /* 0x000fc40000000000 */
[C---:B--2---:R-:W-:Y:S01]  /*1ec0*/  IMAD.IADD R14, R17.reuse, 0x1, -R6 ;  /* 0x00000001110e7824 */ /* 0x044fe200078e0a06 */
[----:B------:R-:W-:-:S04]  /*1ed0*/  ISETP.GE.AND P1, PT, R17, 0x1, PT ;  /* 0x000000011100780c */ /* 0x000fc80003f26270 */
[----:B------:R-:W-:Y:S01]  /*1ee0*/  IABS R21, R14 ;  /* 0x0000000e00157213 */ /* 0x000fe20000000000 */
[----:B------:R-:W-:Y:S01]  /*1ef0*/  IMAD.IADD R14, R17, 0x1, R6 ;  /* 0x00000001110e7824 */ /* 0x000fe200078e0206 */
[----:B------:R-:W-:Y:S02]  /*1f00*/  IABS R16, R17 ;  /* 0x0000001100107213 */ /* 0x000fe40000000000 */
[----:B------:R-:W-:Y:S01]  /*1f10*/  IABS R20, R6 ;  /* 0x0000000600147213 */ /* 0x000fe20000000000 */
[----:B------:R-:W-:Y:S01]  /*1f20*/  IMAD.MOV.U32 R17, RZ, RZ, R21 ;  /* 0x000000ffff117224 */ /* 0x000fe200078e0015 */
[----:B------:R-:W-:-:S04]  /*1f30*/  IABS R14, R14 ;  /* 0x0000000e000e7213 */ /* 0x000fc80000000000 */
[----:B-1----:R-:W-:Y:S01]  /*1f40*/  SHF.R.U32.HI R13, RZ, UR5, R17 ;  /* 0x00000005ff0d7c19 */ /* 0x002fe20008011611 */
[----:B------:R-:W-:Y:S01]  /*1f50*/  IMAD.MOV.U32 R17, RZ, RZ, R20 ;  /* 0x000000ffff117224 */ /* 0x000fe200078e0014 */
[----:B------:R-:W-:Y:S01]  /*1f60*/  ISETP.GT.AND P4, PT, R6, RZ, !P1 ;  /* 0x000000ff0600720c */ /* 0x000fe20004f84270 */
[----:B------:R-:W-:-:S03]  /*1f70*/  IMAD.MOV.U32 R20, RZ, RZ, R14 ;  /* 0x000000ffff147224 */ /* 0x000fc600078e000e */
[----:B------:R-:W-:Y:S02]  /*1f80*/  VIMNMX.U32 R14, PT, PT, R16, R17, PT ;  /* 0x00000011100e7248 */ /* 0x000fe40003fe0000 */
[----:B------:R-:W-:Y:S02]  /*1f90*/  ISETP.GT.AND P0, PT, R6, RZ, PT ;  /* 0x000000ff0600720c */ /* 0x000fe40003f04270 */
[----:B------:R-:W-:Y:S01]  /*1fa0*/  SHF.R.U32.HI R20, RZ, UR5, R20 ;  /* 0x00000005ff147c19 */ /* 0x000fe20008011614 */
[--C-:B------:R-:W-:Y:S02]  /*1fb0*/  @P1 IMAD.MOV R17, RZ, RZ, -R14.reuse ;  /* 0x000000ffff111224 */ /* 0x100fe400078e0a0e */
[----:B------:R-:W-:Y:S02]  /*1fc0*/  @!P1 IMAD.MOV R16, RZ, RZ, -R14 ;  /* 0x000000ffff109224 */ /* 0x000fe400078e0a0e */
[----:B---3--:R-:W-:Y:S01]  /*1fd0*/  IMAD.IADD R6, R7, 0x1, R18 ;  /* 0x0000000107067824 */ /* 0x008fe200078e0212 */
[----:B------:R-:W-:-:S02]  /*1fe0*/  ISETP.GE.AND P2, PT, R20, UR4, PT ;  /* 0x0000000414007c0c */ /* 0x000fc4000bf46270 */
[----:B------:R-:W-:Y:S01]  /*1ff0*/  @P1 SEL R24, R14, R17, P0 ;  /* 0x000000110e181207 */ /* 0x000fe20000000000 */
[----:B------:R-:W-:Y:S01]  /*2000*/  @P4 IMAD.MOV.U32 R14, RZ, RZ, R16 ;  /* 0x000000ffff0e4224 */ /* 0x000fe200078e0010 */
[----:B------:R-:W-:Y:S02]  /*2010*/  IABS R6, R6 ;  /* 0x0000000600067213 */ /* 0x000fe40000000000 */
[----:B------:R-:W-:Y:S02]  /*2020*/  ISETP.GE.AND P3, PT, R13, UR4, PT ;  /* 0x000000040d007c0c */ /* 0x000fe4000bf66270 */
[----:B------:R-:W-:Y:S02]  /*2030*/  @!P1 MOV R24, R14 ;  /* 0x0000000e00189202 */ /* 0x000fe40000000f00 */
[----:B------:R-:W-:Y:S01]  /*2040*/  SHF.R.U32.HI R14, RZ, UR5, R6 ;  /* 0x00000005ff0e7c19 */ /* 0x000fe20008011606 */
[----:B------:R-:W-:-:S03]  /*2050*/  IMAD.IADD R6, R7, 0x1, -R18 ;  /* 0x0000000107067824 */ /* 0x000fc600078e0a12 */
[----:B------:R-:W-:Y:S01]  /*2060*/  ISETP.GE.AND P1, PT, R14, UR4, PT ;  /* 0x000000040e007c0c */ /* 0x000fe2000bf26270 */
[----:B------:R-:W-:Y:S01]  /*2070*/  @!P2 IMAD.SHL.U32 R16, R20, 0x4, RZ ;  /* 0x000000041410a824 */ /* 0x000fe200078e00ff */
[----:B------:R-:W-:Y:S02]  /*2080*/  IABS R20, R7 ;  /* 0x0000000700147213 */ /* 0x000fe40000000000 */
[----:B------:R-:W-:Y:S01]  /*2090*/  ISETP.GT.AND P0, PT, R7, RZ, PT ;  /* 0x000000ff0700720c */ /* 0x000fe20003f04270 */
[----:B----4-:R-:W-:Y:S02]  /*20a0*/  IMAD.IADD R7, R19, 0x1, R2 ;  /* 0x0000000113077824 */ /* 0x010fe400078e0202 */
[----:B------:R-:W-:Y:S01]  /*20b0*/  @!P3 IMAD.SHL.U32 R17, R13, 0x4, RZ ;  /* 0x000000040d11b824 */ /* 0x000fe200078e00ff */
[----:B------:R-:W-:Y:S02]  /*20c0*/  IABS R13, R18 ;  /* 0x00000012000d7213 */ /* 0x000fe40000000000 */
[----:B------:R-:W-:-:S02]  /*20d0*/  IABS R25, R6 ;  /* 0x0000000600197213 */ /* 0x000fc40000000000 */
[----:B------:R-:W-:Y:S01]  /*20e0*/  IABS R26, R7 ;  /* 0x00000007001a7213 */ /* 0x000fe20000000000 */
[----:B------:R-:W-:Y:S01]  /*20f0*/  IMAD.MOV.U32 R21, RZ, RZ, RZ ;  /* 0x000000ffff157224 */ /* 0x000fe200078e00ff */
[----:B------:R-:W-:Y:S01]  /*2100*/  VIMNMX.U32 R20, PT, PT, R20, R13, PT ;  /* 0x0000000d14147248 */ /* 0x000fe20003fe0000 */
[C---:B-----5:R-:W-:Y:S01]  /*2110*/  IMAD.IADD R7, R3.reuse, 0x1, R22 ;  /* 0x0000000103077824 */ /* 0x060fe200078e0216 */
[----:B------:R-:W-:Y:S01]  /*2120*/  SHF.R.U32.HI R13, RZ, UR5, R25 ;  /* 0x00000005ff0d7c19 */ /* 0x000fe20008011619 */
[----:B------:R-:W-:Y:S01]  /*2130*/  @!P1 IMAD.SHL.U32 R25, R14, 0x4, RZ ;  /* 0x000000040e199824 */ /* 0x000fe200078e00ff */
[----:B------:R1:W2:Y:S01]  /*2140*/  @!P3 LDC R23, c[0x3][R17] ;  /* 0x00c000001117bb82 */ /* 0x0002a20000000800 */
[----:B------:R-:W-:Y:S02]  /*2150*/  IMAD.MOV.U32 R14, RZ, RZ, R26 ;  /* 0x000000ffff0e7224 */ /* 0x000fe400078e001a */
[----:B------:R-:W-:Y:S02]  /*2160*/  IMAD.MOV.U32 R6, RZ, RZ, RZ ;  /* 0x000000ffff067224 */ /* 0x000fe400078e00ff */
[----:B-1----:R-:W-:-:S03]  /*2170*/  IMAD.IADD R17, R3, 0x1, -R22 ;  /* 0x0000000103117824 */ /* 0x002fc600078e0a16 */
[----:B------:R1:W2:Y:S01]  /*2180*/  @!P2 LDC R21, c[0x3][R16] ;  /* 0x00c000001015ab82 */ /* 0x0002a20000000800 */
[----:B------:R-:W-:Y:S02]  /*2190*/  ISETP.GE.AND P2, PT, R13, UR4, PT ;  /* 0x000000040d007c0c */ /* 0x000fe4000bf46270 */
[----:B------:R-:W-:Y:S02]  /*21a0*/  IABS R17, R17 ;  /* 0x0000001100117213 */ /* 0x000fe40000000000 */
[----:B-1----:R-:W-:Y:S02]  /*21b0*/  IABS R16, R7 ;  /* 0x0000000700107213 */ /* 0x002fe40000000000 */
[----:B------:R-:W-:Y:S01]  /*21c0*/  SHF.R.U32.HI R7, RZ, UR5, R14 ;  /* 0x00000005ff077c19 */ /* 0x000fe2000801160e */
[----:B------:R-:W-:Y:S01]  /*21d0*/  IMAD.IADD R14, R19, 0x1, -R2 ;  /* 0x00000001130e7824 */ /* 0x000fe200078e0a02 */
[----:B------:R1:W3:Y:S02]  /*21e0*/  @!P1 LDC R6, c[0x3][R25] ;  /* 0x00c0000019069b82 */ /* 0x0002e40000000800 */
[----:B------:R-:W-:-:S02]  /*21f0*/  ISETP.GE.AND P1, PT, R7, UR4, PT ;  /* 0x0000000407007c0c */ /* 0x000fc4000bf26270 */
[----:B------:R-:W-:Y:S01]  /*2200*/  IABS R28, R14 ;  /* 0x0000000e001c7213 */ /* 0x000fe20000000000 */
[----:B------:R-:W-:Y:S02]  /*2210*/  IMAD.MOV.U32 R14, RZ, RZ, R17 ;  /* 0x000000ffff0e7224 */ /* 0x000fe400078e0011 */
[----:B------:R-:W-:Y:S01]  /*2220*/  HFMA2 R17, -RZ, RZ, 0, 0 ;  /* 0x00000000ff117431 */ /* 0x000fe200000001ff */
[----:B------:R-:W-:Y:S01]  /*2230*/  SHF.R.U32.HI R16, RZ, UR5, R16 ;  /* 0x00000005ff107c19 */ /* 0x000fe20008011610 */
[----:B------:R-:W-:Y:S01]  /*2240*/  @!P2 IMAD.SHL.U32 R26, R13, 0x4, RZ ;  /* 0x000000040d1aa824 */ /* 0x000fe200078e00ff */
[----:B------:R-:W-:Y:S02]  /*2250*/  SHF.R.U32.HI R14, RZ, UR5, R14 ;  /* 0x00000005ff0e7c19 */ /* 0x000fe4000801160e */
[----:B------:R-:W-:Y:S01]  /*2260*/  ISETP.GE.AND P3, PT, R16, UR4, PT ;  /* 0x0000000410007c0c */ /* 0x000fe2000bf66270 */
[----:B------:R-:W-:Y:S01]  /*2270*/  IMAD.MOV.U32 R13, RZ, RZ, RZ ;  /* 0x000000ffff0d7224 */ /* 0x000fe200078e00ff */
[----:B------:R4:W3:Y:S01]  /*2280*/  @!P2 LDC R17, c[0x3][R26] ;  /* 0x00c000001a11ab82 */ /* 0x0008e20000000800 */
[----:B------:R-:W-:Y:S01]  /*2290*/  ISETP.GE.AND P2, PT, R14, UR4, PT ;  /* 0x000000040e007c0c */ /* 0x000fe2000bf46270 */
[----:B------:R-:W-:Y:S01]  /*22a0*/  @!P1 IMAD.SHL.U32 R27, R7, 0x4, RZ ;  /* 0x00000004071b9824 */ /* 0x000fe200078e00ff */
[----:B-1----:R-:W-:-:S05]  /*22b0*/  SHF.R.U32.HI R25, RZ, UR5, R28 ;  /* 0x00000005ff197c19 */ /* 0x002fca000801161c */
[----:B------:R-:W1:Y:S01]  /*22c0*/  @!P1 LDC R13, c[0x3][R27] ;  /* 0x00c000001b0d9b82 */ /* 0x000e620000000800 */
[----:B------:R-:W-:Y:S02]  /*22d0*/  ISETP.GE.AND P1, PT, R25, UR4, PT ;  /* 0x0000000419007c0c */ /* 0x000fe4000bf26270 */
[----:B------:R-:W-:Y:S02]  /*22e0*/  @!P3 IMAD.SHL.U32 R28, R16, 0x4, RZ ;  /* 0x00000004101cb824 */ /* 0x000fe400078e00ff */
[----:B------:R-:W-:Y:S02]  /*22f0*/  IMAD.MOV.U32 R16, RZ, RZ, RZ ;  /* 0x000000ffff107224 */ /* 0x000fe400078e00ff */
[----:B------:R-:W-:Y:S02]  /*2300*/  IMAD.MOV.U32 R7, RZ, RZ, RZ ;  /* 0x000000ffff077224 */ /* 0x000fe400078e00ff */
[----:B------:R-:W-:Y:S02]  /*2310*/  @!P2 IMAD.SHL.U32 R29, R14, 0x4, RZ ;  /* 0x000000040e1da824 */ /* 0x000fe400078e00ff */
[----:B------:R-:W5:Y:S01]  /*2320*/  @!P3 LDC R16, c[0x3][R28] ;  /* 0x00c000001c10bb82 */ /* 0x000f620000000800 */
[----:B------:R-:W-:-:S02]  /*2330*/  IMAD.MOV.U32 R14, RZ, RZ, RZ ;  /* 0x000000ffff0e7224 */ /* 0x000fc400078e00ff */
[----:B------:R-:W-:-:S05]  /*2340*/  @!P1 IMAD.SHL.U32 R25, R25, 0x4, RZ ;  /* 0x0000000419199824 */ /* 0x000fca00078e00ff */
[----:B------:R-:W5:Y:S01]  /*2350*/  @!P2 LDC R7, c[0x3][R29] ;  /* 0x00c000001d07ab82 */ /* 0x000f620000000800 */
[----:B------:R-:W-:-:S07]  /*2360*/  ISETP.GT.OR P2, PT, R18, RZ, !P0 ;  /* 0x000000ff1200720c */ /* 0x000fce0004744670 */
[----:B------:R0:W1:Y:S01]  /*2370*/  @!P1 LDC R14, c[0x3][R25] ;  /* 0x00c00000190e9b82 */ /* 0x0000620000000800 */
[----:B------:R-:W-:Y:S01]  /*2380*/  ISETP.GT.AND P1, PT, R18, RZ, PT ;  /* 0x000000ff1200720c */ /* 0x000fe20003f24270 */
[----:B----4-:R-:W-:Y:S01]  /*2390*/  @P0 IMAD.MOV R26, RZ, RZ, -R20 ;  /* 0x000000ffff1a0224 */ /* 0x010fe200078e0a14 */
[----:B--2---:R-:W-:Y:S01]  /*23a0*/  IADD3 R18, PT, PT, -R23, R21, R24 ;  /* 0x0000001517127210 */ /* 0x004fe20007ffe118 */
[----:B0-----:R-:W-:Y:S01]  /*23b0*/  @!P0 IMAD.MOV R25, RZ, RZ, -R20 ;  /* 0x000000ffff198224 */ /* 0x001fe200078e0a14 */
[----:B------:R-:W-:-:S04]  /*23c0*/  ISETP.GT.AND P3, PT, R3, RZ, PT ;  /* 0x000000ff0300720c */ /* 0x000fc80003f64270 */
[----:B------:R-:W-:Y:S01]  /*23d0*/  @!P0 SEL R21, R25, R20, P1 ;  /* 0x0000001419158207 */ /* 0x000fe20000800000 */
[----:B------:R-:W-:Y:S01]  /*23e0*/  @!P2 IMAD.MOV.U32 R20, RZ, RZ, R26 ;  /* 0x000000ffff14a224 */ /* 0x000fe200078e001a */
[----:B------:R-:W-:Y:S02]  /*23f0*/  ISETP.GT.AND P2, PT, R19, RZ, PT ;  /* 0x000000ff1300720c */ /* 0x000fe40003f44270 */
[----:B------:R-:W-:Y:S02]  /*2400*/  IABS R19, R19 ;  /* 0x0000001300137213 */ /* 0x000fe40000000000 */
[----:B------:R-:W-:Y:S02]  /*2410*/  IABS R24, R22 ;  /* 0x0000001600187213 */ /* 0x000fe40000000000 */
[----:B------:R-:W-:Y:S02]  /*2420*/  IABS R3, R3 ;  /* 0x0000000300037213 */ /* 0x000fe40000000000 */
[----:B------:R-:W-:-:S02]  /*2430*/  ISETP.GT.OR P5, PT, R22, RZ, !P3 ;  /* 0x000000ff1600720c */ /* 0x000fc40005fa4670 */
[----:B------:R-:W-:Y:S01]  /*2440*/  ISETP.GT.AND P1, PT, R22, RZ, PT ;  /* 0x000000ff1600720c */ /* 0x000fe20003f24270 */
[----:B------:R-:W-:Y:S02]  /*2450*/  IMAD.MOV.U32 R22, RZ, RZ, R19 ;  /* 0x000000ffff167224 */ /* 0x000fe400078e0013 */
[----:B------:R-:W0:Y:S01]  /*2460*/  LDC R19, c[0x0][0x3bc] ;  /* 0x0000ef00ff137b82 */ /* 0x000e220000000800 */
[----:B------:R-:W-:Y:S02]  /*2470*/  IABS R23, R2 ;  /* 0x0000000200177213 */ /* 0x000fe40000000000 */
[----:B------:R-:W-:Y:S02]  /*2480*/  VIMNMX.U32 R3, PT, PT, R3, R24, PT ;  /* 0x0000001803037248 */ /* 0x000fe40003fe0000 */
[----:B------:R-:W-:Y:S02]  /*2490*/  ISETP.GT.OR P4, PT, R2, RZ, !P2 ;  /* 0x000000ff0200720c */ /* 0x000fe40005784670 */
[----:B------:R-:W-:-:S02]  /*24a0*/  @!P3 IADD3 R24, PT, PT, -R3, RZ, RZ ;  /* 0x000000ff0318b210 */ /* 0x000fc40007ffe1ff */
[----:B------:R-:W-:Y:S01]  /*24b0*/  VIMNMX.U32 R22, PT, PT, R22, R23, PT ;  /* 0x0000001716167248 */ /* 0x000fe20003fe0000 */
[----:B------:R-:W-:Y:S01]  /*24c0*/  @P3 IMAD.MOV R23, RZ, RZ, -R3 ;  /* 0x000000ffff173224 */ /* 0x000fe200078e0a03 */
[----:B------:R-:W-:-:S03]  /*24d0*/  @!P3 SEL R24, R24, R3, P1 ;  /* 0x000000031818b207 */ /* 0x000fc60000800000 */
[----:B------:R-:W-:Y:S01]  /*24e0*/  @!P5 IMAD.MOV.U32 R3, RZ, RZ, R23 ;  /* 0x000000ffff03d224 */ /* 0x000fe200078e0017 */
[----:B------:R-:W-:Y:S01]  /*24f0*/  ISETP.GT.AND P1, PT, R2, RZ, PT ;  /* 0x000000ff0200720c */ /* 0x000fe20003f24270 */
[--C-:B------:R-:W-:Y:S02]  /*2500*/  @!P2 IMAD.MOV R23, RZ, RZ, -R22.reuse ;  /* 0x000000ffff17a224 */ /* 0x100fe400078e0a16 */
[----:B------:R-:W-:Y:S02]  /*2510*/  @P2 IMAD.MOV R2, RZ, RZ, -R22 ;  /* 0x000000ffff022224 */ /* 0x000fe400078e0a16 */
[----:B------:R-:W-:Y:S02]  /*2520*/  @P3 IMAD.MOV.U32 R24, RZ, RZ, R3 ;  /* 0x000000ffff183224 */ /* 0x000fe400078e0003 */
[----:B------:R-:W-:Y:S01]  /*2530*/  @P0 IMAD.MOV.U32 R21, RZ, RZ, R20 ;  /* 0x000000ffff150224 */ /* 0x000fe200078e0014 */
[----:B------:R-:W-:Y:S01]  /*2540*/  @!P2 SEL R20, R23, R22, P1 ;  /* 0x000000161714a207 */ /* 0x000fe20000800000 */
[----:B------:R-:W-:Y:S01]  /*2550*/  @!P4 IMAD.MOV.U32 R22, RZ, RZ, R2 ;  /* 0x000000ffff16c224 */ /* 0x000fe200078e0002 */
[----:B-----5:R-:W-:Y:S01]  /*2560*/  IADD3 R24, PT, PT, -R7, R16, R24 ;  /* 0x0000001007187210 */ /* 0x020fe20007ffe118 */
[----:B------:R-:W-:Y:S01]  /*2570*/  IMAD.WIDE R2, R10, 0x4, R4 ;  /* 0x000000040a027825 */ /* 0x000fe200078e0204 */
[----:B---3--:R-:W-:-:S03]  /*2580*/  IADD3 R26, PT, PT, -R17, R6, R21 ;  /* 0x00000006111a7210 */ /* 0x008fc60007ffe115 */
[----:B------:R-:W-:Y:S02]  /*2590*/  IMAD.U32 R25, RZ, RZ, UR9 ;  /* 0x00000009ff197e24 */ /* 0x000fe4000f8e00ff */
[----:B------:R-:W-:Y:S01]  /*25a0*/  @P2 IMAD.MOV.U32 R20, RZ, RZ, R22 ;  /* 0x000000ffff142224 */ /* 0x000fe200078e0016 */
[----:B0-----:R-:W-:Y:S01]  /*25b0*/  ISETP.GT.AND P3, PT, R24, R19, PT ;  /* 0x000000131800720c */ /* 0x001fe20003f64270 */
[----:B------:R-:W-:-:S04]  /*25c0*/  IMAD.WIDE R6, R25, 0x4, R2 ;  /* 0x0000000419067825 */ /* 0x000fc800078e0202 */
[----:B------:R-:W-:Y:S01]  /*25d0*/  IMAD.MOV R23, RZ, RZ, -R19 ;  /* 0x000000ffff177224 */ /* 0x000fe200078e0a13 */
[----:B-1----:R-:W-:Y:S02]  /*25e0*/  IADD3 R14, PT, PT, -R14, R13, R20 ;  /* 0x0000000d0e0e7210 */ /* 0x002fe40007ffe114 */
[-C--:B------:R-:W-:Y:S01]  /*25f0*/  ISETP.GT.AND P0, PT, R18, R19.reuse, PT ;  /* 0x000000131200720c */ /* 0x080fe20003f04270 */
[----:B------:R-:W-:Y:S01]  /*2600*/  IMAD.WIDE R16, R25, 0x4, R6 ;  /* 0x0000000419107825 */ /* 0x000fe200078e0206 */
[----:B------:R-:W-:Y:S02]  /*2610*/  ISETP.GT.AND P1, PT, R26, R19, PT ;  /* 0x000000131a00720c */ /* 0x000fe40003f24270 */
[-C--:B------:R-:W-:Y:S02]  /*2620*/  VIMNMX R18, PT, PT, R18, R23.reuse, !PT ;  /* 0x0000001712127248 */ /* 0x080fe40007fe0100 */
[----:B------:R-:W-:Y:S02]  /*2630*/  VIMNMX R26, PT, PT, R26, R23, !PT ;  /* 0x000000171a1a7248 */ /* 0x000fe40007fe0100 */
[----:B------:R-:W-:-:S02]  /*2640*/  ISETP.GT.AND P2, PT, R14, R19, PT ;  /* 0x000000130e00720c */ /* 0x000fc40003f44270 */
[----:B------:R-:W-:Y:S02]  /*2650*/  VIMNMX R14, PT, PT, R14, R23, !PT ;  /* 0x000000170e0e7248 */ /* 0x000fe40007fe0100 */
[-C--:B------:R-:W-:Y:S02]  /*2660*/  SEL R13, R18, R19.reuse, !P0 ;  /* 0x00000013120d7207 */ /* 0x080fe40004000000 */
[-C--:B------:R-:W-:Y:S01]  /*2670*/  SEL R27, R26, R19.reuse, !P1 ;  /* 0x000000131a1b7207 */ /* 0x080fe20004800000 */
[----:B------:R-:W-:Y:S01]  /*2680*/  IMAD.WIDE R20, R25, 0x4, R16 ;  /* 0x0000000419147825 */ /* 0x000fe200078e0210 */
[----:B------:R-:W-:Y:S02]  /*2690*/  SEL R29, R14, R19, !P2 ;  /* 0x000000130e1d7207 */ /* 0x000fe40005000000 */
[----:B------:R-:W-:Y:S01]  /*26a0*/  @!P3 VIMNMX R19, PT, PT, R24, R23, !PT ;  /* 0x000000171813b248 */ /* 0x000fe20007fe0100 */
        /* <DEDUP_REMOVED lines=8> */
.L_x_18:
[----:B------:R-:W-:-:S07]  /*2730*/  VIADD R12, R12, 0xfffffffe ;  /* 0xfffffffe0c0c7836 */ /* 0x000fce0000000000 */
.L_x_17:
[----:B0-----:R-:W-:Y:S05]  /*2740*/  BSYNC.RECONVERGENT B0 ;  /* 0x0000000000007941 */ /* 0x001fea0003800200 */
.L_x_16:
[----:B------:R-:W-:-:S05]  /*2750*/  VIADD R2, R15, 0xfffffffe ;  /* 0xfffffffe0f027836 */ /* 0x000fca0000000000 */
[----:B------:R-:W-:-:S13]  /*2760*/  LOP3.LUT P0, R2, R2, 0x3, RZ, 0xc0, !PT ;  /* 0x0000000302027812 */ /* 0x000fda000780c0ff */
[----:B------:R-:W-:Y:S05]  /*2770*/  @!P0 EXIT ;  /* 0x000000000000894d */ /* 0x000fea0003800000 */
[----:B------:R-:W-:Y:S01]  /*2780*/  IMAD.U32 R3, R15, 0x4, R0 ;  /* 0x000000040f037824 */ /* 0x000fe200078e0000 */
[----:B------:R-:W0:Y:S01]  /*2790*/  LDCU UR8, c[0x0][0x380] ;  /* 0x00007000ff0877ac */ /* 0x000e220008000800 */
[----:B------:R-:W-:Y:S02]  /*27a0*/  IMAD R25, R12, R25, RZ ;  /* 0x000000190c197224 */ /* 0x000fe400078e02ff */
[----:B------:R-:W-:Y:S02]  /*27b0*/  IMAD.MOV R2, RZ, RZ, -R2 ;  /* 0x000000ffff027224 */ /* 0x000fe400078e0a02 */
[----:B------:R-:W-:-:S07]  /*27c0*/  VIADD R3, R3, 0xfffffff8 ;  /* 0xfffffff803037836 */ /* 0x000fce0000000000 */
.L_x_20:
[----:B------:R-:W-:Y:S02]  /*27d0*/  IMAD.SHL.U32 R0, R12, 0x4, RZ ;  /* 0x000000040c007824 */ /* 0x000fe400078e00ff */
[----:B------:R-:W-:Y:S01]  /*27e0*/  HFMA2 R9, -RZ, RZ, 0, 0 ;  /* 0x00000000ff097431 */ /* 0x000fe200000001ff */
[----:B-1----:R-:W1:Y:S01]  /*27f0*/  LDC R15, c[0x0][0x3bc] ;  /* 0x0000ef00ff0f7b82 */ /* 0x002e620000000800 */
[--C-:B------:R-:W-:Y:S02]  /*2800*/  IMAD.IADD R7, R1, 0x1, R0.reuse ;  /* 0x0000000101077824 */ /* 0x100fe400078e0200 */
[----:B------:R-:W-:-:S03]  /*2810*/  IMAD.IADD R8, R3, 0x1, -R0 ;  /* 0x0000000103087824 */ /* 0x000fc600078e0a00 */
[----:B------:R2:W3:Y:S04]  /*2820*/  LDL R11, [R7+-0x4] ;  /* 0xfffffc00070b7983 */ /* 0x0004e80000100800 */
[----:B------:R-:W3:Y:S01]  /*2830*/  LDL R14, [R8] ;  /* 0x00000000080e7983 */ /* 0x000ee20000100800 */
[----:B------:R-:W-:Y:S02]  /*2840*/  VIADD R2, R2, 0x1 ;  /* 0x0000000102027836 */ /* 0x000fe40000000000 */
[----:B------:R-:W-:Y:S02]  /*2850*/  VIADD R12, R12, 0x1 ;  /* 0x000000010c0c7836 */ /* 0x000fe40000000000 */
[----:B--2---:R-:W-:Y:S02]  /*2860*/  IMAD.MOV.U32 R7, RZ, RZ, RZ ;  /* 0x000000ffff077224 */ /* 0x004fe400078e00ff */
[----:B---3--:R-:W-:-:S02]  /*2870*/  IMAD.IADD R0, R11, 0x1, R14 ;  /* 0x000000010b007824 */ /* 0x008fc400078e020e */
[----:B------:R-:W-:-:S03]  /*2880*/  IMAD.IADD R6, R11, 0x1, -R14 ;  /* 0x000000010b067824 */ /* 0x000fc600078e0a0e */
[----:B------:R-:W-:Y:S02]  /*2890*/  IABS R0, R0 ;  /* 0x0000000000007213 */ /* 0x000fe40000000000 */
[----:B------:R-:W-:Y:S02]  /*28a0*/  IABS R6, R6 ;  /* 0x0000000600067213 */ /* 0x000fe40000000000 */
[----:B------:R-:W-:Y:S02]  /*28b0*/  SHF.R.U32.HI R0, RZ, UR5, R0 ;  /* 0x00000005ff007c19 */ /* 0x000fe40008011600 */
[----:B------:R-:W-:Y:S02]  /*28c0*/  SHF.R.U32.HI R6, RZ, UR5, R6 ;  /* 0x00000005ff067c19 */ /* 0x000fe40008011606 */
[----:B------:R-:W-:Y:S02]  /*28d0*/  ISETP.GE.AND P0, PT, R0, UR4, PT ;  /* 0x0000000400007c0c */ /* 0x000fe4000bf06270 */
[----:B------:R-:W-:-:S11]  /*28e0*/  ISETP.GE.AND P1, PT, R6, UR4, PT ;  /* 0x0000000406007c0c */ /* 0x000fd6000bf26270 */
[----:B------:R-:W-:Y:S01]  /*28f0*/  @!P0 IMAD.SHL.U32 R8, R0, 0x4, RZ ;  /* 0x0000000400088824 */ /* 0x000fe200078e00ff */
[----:B------:R-:W-:Y:S01]  /*2900*/  IABS R0, R11 ;  /* 0x0000000b00007213 */ /* 0x000fe20000000000 */
[----:B------:R-:W-:Y:S02]  /*2910*/  @!P1 IMAD.SHL.U32 R10, R6, 0x4, RZ ;  /* 0x00000004060a9824 */ /* 0x000fe400078e00ff */
[----:B------:R-:W2:Y:S01]  /*2920*/  @!P0 LDC R7, c[0x3][R8] ;  /* 0x00c0000008078b82 */ /* 0x000ea20000000800 */
[----:B------:R-:W-:-:S07]  /*2930*/  ISETP.GT.AND P0, PT, R14, RZ, PT ;  /* 0x000000ff0e00720c */ /* 0x000fce0003f04270 */
[----:B------:R-:W2:Y:S01]  /*2940*/  @!P1 LDC R9, c[0x3][R10] ;  /* 0x00c000000a099b82 */ /* 0x000ea20000000800 */
[----:B------:R-:W-:Y:S02]  /*2950*/  ISETP.GT.AND P1, PT, R11, RZ, PT ;  /* 0x000000ff0b00720c */ /* 0x000fe40003f24270 */
[----:B------:R-:W-:Y:S02]  /*2960*/  IABS R11, R14 ;  /* 0x0000000e000b7213 */ /* 0x000fe40000000000 */
[----:B------:R-:W-:Y:S02]  /*2970*/  ISETP.GT.OR P2, PT, R14, RZ, !P1 ;  /* 0x000000ff0e00720c */ /* 0x000fe40004f44670 */
[----:B------:R-:W-:-:S07]  /*2980*/  VIMNMX.U32 R0, PT, PT, R0, R11, PT ;  /* 0x0000000b00007248 */ /* 0x000fce0003fe0000 */
[--C-:B------:R-:W-:Y:S02]  /*2990*/  @!P1 IMAD.MOV R11, RZ, RZ, -R0.reuse ;  /* 0x000000ffff0b9224 */ /* 0x100fe400078e0a00 */
[----:B------:R-:W-:-:S03]  /*29a0*/  @P1 IMAD.MOV R13, RZ, RZ, -R0 ;  /* 0x000000ffff0d1224 */ /* 0x000fc600078e0a00 */
[----:B------:R-:W-:Y:S01]  /*29b0*/  @!P1 SEL R6, R11, R0, P0 ;  /* 0x000000000b069207 */ /* 0x000fe20000000000 */
[----:B------:R-:W-:-:S04]  /*29c0*/  @!P2 IMAD.MOV.U32 R0, RZ, RZ, R13 ;  /* 0x000000ffff00a224 */ /* 0x000fc800078e000d */
[----:B------:R-:W-:Y:S02]  /*29d0*/  @P1 IMAD.MOV.U32 R6, RZ, RZ, R0 ;  /* 0x000000ffff061224 */ /* 0x000fe400078e0000 */
[----:B-1----:R-:W-:-:S03]  /*29e0*/  IMAD.MOV R0, RZ, RZ, -R15 ;  /* 0x000000ffff007224 */ /* 0x002fc600078e0a0f */
[----:B--2---:R-:W-:Y:S01]  /*29f0*/  IADD3 R9, PT, PT, -R9, R7, R6 ;  /* 0x0000000709097210 */ /* 0x004fe20007ffe106 */
[----:B------:R-:W-:-:S03]  /*2a00*/  IMAD.WIDE R6, R25, 0x4, R4 ;  /* 0x0000000419067825 */ /* 0x000fc600078e0204 */
[----:B------:R-:W-:Y:S01]  /*2a10*/  ISETP.GT.AND P0, PT, R9, R15, PT ;  /* 0x0000000f0900720c */ /* 0x000fe20003f04270 */
[----:B0-----:R-:W-:-:S12]  /*2a20*/  VIADD R25, R25, UR8 ;  /* 0x0000000819197c36 */ /* 0x001fd80008000000 */
[----:B------:R-:W-:Y:S02]  /*2a30*/  @!P0 VIMNMX R15, PT, PT, R9, R0, !PT ;  /* 0x00000000090f8248 */ /* 0x000fe40007fe0100 */
[----:B------:R-:W-:-:S03]  /*2a40*/  ISETP.NE.AND P0, PT, R2, RZ, PT ;  /* 0x000000ff0200720c */ /* 0x000fc60003f05270 */
[----:B------:R1:W-:Y:S10]  /*2a50*/  STG.E desc[UR6][R6.64], R15 ;  /* 0x0000000f06007986 */ /* 0x0003f4000c101906 */
[----:B------:R-:W-:Y:S05]  /*2a60*/  @P0 BRA `(.L_x_20) ;  /* 0xfffffffc00580947 */ /* 0x000fea000383ffff */
[----:B------:R-:W-:Y:S05]  /*2a70*/  EXIT ;  /* 0x000000000000794d */ /* 0x000fea0003800000 */
.L_x_21:
        /* <DEDUP_REMOVED lines=16> */
.L_x_51:


//--------------------- .text._Z25updateVariableNode_kerneliiPKiS0_S0_S0_PiS1_Pc --------------------------
	.section	.text._Z25updateVariableNode_kerneliiPKiS0_S0_S0_PiS1_Pc,"ax",@progbits
	.align	128
        .global         _Z25updateVariableNode_kerneliiPKiS0_S0_S0_PiS1_Pc
        .type           _Z25updateVariableNode_kerneliiPKiS0_S0_S0_PiS1_Pc,@function
        .size           _Z25updateVariableNode_kerneliiPKiS0_S0_S0_PiS1_Pc,(.L_x_52 - _Z25updateVariableNode_kerneliiPKiS0_S0_S0_PiS1_Pc)
        .other          _Z25updateVariableNode_kerneliiPKiS0_S0_S0_PiS1_Pc,@"STO_CUDA_ENTRY STV_DEFAULT"
_Z25updateVariableNode_kerneliiPKiS0_S0_S0_PiS1_Pc:
.text._Z25updateVariableNode_kerneliiPKiS0_S0_S0_PiS1_Pc:
[----:B------:R-:W-:Y:S01]  /*0000*/  LDC R1, c[0x0][0x37c] ;  /* 0x0000df00ff017b82 */ /* 0x000fe20000000800 */
[----:B------:R-:W0:Y:S07]  /*0010*/  S2R R2, SR_TID.X ;  /* 0x0000000000027919 */ /* 0x000e2e0000002100 */
[----:B------:R-:W0:Y:S08]  /*0020*/  S2UR UR4, SR_CTAID.X ;  /* 0x00000000000479c3 */ /* 0x000e300000002500 */
[----:B------:R-:W0:Y:S08]  /*0030*/  LDC R3, c[0x0][0x360] ;  /* 0x0000d800ff037b82 */ /* 0x000e300000000800 */
[----:B------:R-:W1:Y:S01]  /*0040*/  LDC R0, c[0x0][0x380] ;  /* 0x0000e000ff007b82 */ /* 0x000e620000000800 */
[----:B0-----:R-:W-:-:S05]  /*0050*/  IMAD R3, R3, UR4, R2 ;  /* 0x0000000403037c24 */ /* 0x001fca000f8e0202 */
[----:B-1----:R-:W-:-:S13]  /*0060*/  ISETP.GE.AND P0, PT, R3, R0, PT ;  /* 0x000000000300720c */ /* 0x002fda0003f06270 */
[----:B------:R-:W-:Y:S05]  /*0070*/  @P0 EXIT ;  /* 0x000000000000094d */ /* 0x000fea0003800000 */
[----:B------:R-:W0:Y:S01]  /*0080*/  LDC.64 R12, c[0x0][0x388] ;  /* 0x0000e200ff0c7b82 */ /* 0x000e220000000a00 */
[----:B------:R-:W1:Y:S07]  /*0090*/  LDCU.64 UR4, c[0x0][0x358] ;  /* 0x00006b00ff0477ac */ /* 0x000e6e0008000a00 */
[----:B------:R-:W2:Y:S01]  /*00a0*/  LDC.64 R4, c[0x0][0x3a0] ;  /* 0x0000e800ff047b82 */ /* 0x000ea20000000a00 */
[----:B0-----:R-:W-:-:S05]  /*00b0*/  IMAD.WIDE R12, R3, 0x4, R12 ;  /* 0x00000004030c7825 */ /* 0x001fca00078e020c */
[----:B-1----:R-:W3:Y:S01]  /*00c0*/  LDG.E R2, desc[UR4][R12.64] ;  /* 0x000000040c027981 */ /* 0x002ee2000c1e1900 */
[----:B--2---:R-:W-:-:S05]  /*00d0*/  IMAD.WIDE R4, R3, 0x4, R4 ;  /* 0x0000000403047825 */ /* 0x004fca00078e0204 */
[----:B------:R0:W5:Y:S01]  /*00e0*/  LDG.E R23, desc[UR4][R4.64] ;  /* 0x0000000404177981 */ /* 0x000162000c1e1900 */
[----:B------:R-:W-:Y:S01]  /*00f0*/  BSSY.RECONVERGENT B0, `(.L_x_22) ;  /* 0x00000b5000007945 */ /* 0x000fe20003800200 */
[----:B---3--:R-:W-:-:S13]  /*0100*/  ISETP.GE.AND P0, PT, R2, 0x1, PT ;  /* 0x000000010200780c */ /* 0x008fda0003f06270 */
[----:B0-----:R-:W-:Y:S05]  /*0110*/  @!P0 BRA `(.L_x_23) ;  /* 0x0000000800c88947 */ /* 0x001fea0003800000 */
[C---:B------:R-:W-:Y:S01]  /*0120*/  ISETP.GE.U32.AND P1, PT, R2.reuse, 0x10, PT ;  /* 0x000000100200780c */ /* 0x040fe20003f26070 */
[----:B------:R-:W-:Y:S01]  /*0130*/  BSSY.RECONVERGENT B1, `(.L_x_24) ;  /* 0x0000056000017945 */ /* 0x000fe20003800200 */
[----:B------:R-:W-:Y:S01]  /*0140*/  LOP3.LUT R5, R2, 0xf, RZ, 0xc0, !PT ;  /* 0x0000000f02057812 */ /* 0x000fe200078ec0ff */
[----:B------:R-:W-:-:S03]  /*0150*/  HFMA2 R6, -RZ, RZ, 0, 0 ;  /* 0x00000000ff067431 */ /* 0x000fc600000001ff */
[----:B------:R-:W-:-:S07]  /*0160*/  ISETP.NE.AND P0, PT, R5, RZ, PT ;  /* 0x000000ff0500720c */ /* 0x000fce0003f05270 */
[----:B------:R-:W-:Y:S06]  /*0170*/  @!P1 BRA `(.L_x_25) ;  /* 0x0000000400449947 */ /* 0x000fec0003800000 */
[----:B------:R-:W-:Y:S02]  /*0180*/  LOP3.LUT R6, R2, 0x7ffffff0, RZ, 0xc0, !PT ;  /* 0x7ffffff002067812 */ /* 0x000fe400078ec0ff */
[----:B------:R-:W-:Y:S02]  /*0190*/  MOV R7, R3 ;  /* 0x0000000300077202 */ /* 0x000fe40000000f00 */
[----:B------:R-:W-:-:S07]  /*01a0*/  IADD3 R4, PT, PT, -R6, RZ, RZ ;  /* 0x000000ff06047210 */ /* 0x000fce0007ffe1ff */
.L_x_26:
[----:B------:R-:W0:Y:S08]  /*01b0*/  LDC.64 R8, c[0x0][0x398] ;  /* 0x0000e600ff087b82 */ /* 0x000e300000000a00 */
[----:B------:R-:W1:Y:S01]  /*01c0*/  LDC.64 R18, c[0x0][0x390] ;  /* 0x0000e400ff127b82 */ /* 0x000e620000000a00 */
[----:B0-----:R-:W-:-:S05]  /*01d0*/  IMAD.WIDE R8, R7, 0x4, R8 ;  /* 0x0000000407087825 */ /* 0x001fca00078e0208 */
[----:B------:R-:W1:Y:S01]  /*01e0*/  LDG.E R17, desc[UR4][R8.64] ;  /* 0x0000000408117981 */ /* 0x000e62000c1e1900 */
[----:B------:R-:W-:-:S05]  /*01f0*/  IMAD.WIDE R14, R0, 0x4, R8 ;  /* 0x00000004000e7825 */ /* 0x000fca00078e0208 */
[----:B------:R-:W2:Y:S01]  /*0200*/  LDG.E R25, desc[UR4][R14.64] ;  /* 0x000000040e197981 */ /* 0x000ea2000c1e1900 */
[----:B------:R-:W-:-:S05]  /*0210*/  IMAD.WIDE R20, R0, 0x4, R14 ;  /* 0x0000000400147825 */ /* 0x000fca00078e020e */
[----:B------:R-:W3:Y:S01]  /*0220*/  LDG.E R27, desc[UR4][R20.64] ;  /* 0x00000004141b7981 */ /* 0x000ee2000c1e1900 */
[----:B------:R-:W-:-:S05]  /*0230*/  IMAD.WIDE R10, R0, 0x4, R20 ;  /* 0x00000004000a7825 */ /* 0x000fca00078e0214 */
[----:B------:R-:W4:Y:S01]  /*0240*/  LDG.E R29, desc[UR4][R10.64] ;  /* 0x000000040a1d7981 */ /* 0x000f22000c1e1900 */
[----:B-1----:R-:W-:-:S04]  /*0250*/  IMAD.WIDE R16, R17, 0x4, R18 ;  /* 0x0000000411107825 */ /* 0x002fc800078e0212 */
[--C-:B--2---:R-:W-:Y:S02]  /*0260*/  IMAD.WIDE R24, R25, 0x4, R18.reuse ;  /* 0x0000000419187825 */ /* 0x104fe400078e0212 */
[----:B------:R-:W2:Y:S04]  /*0270*/  LDG.E R16, desc[UR4][R16.64] ;  /* 0x0000000410107981 */ /* 0x000ea8000c1e1900 */
[----:B------:R-:W2:Y:S01]  /*0280*/  LDG.E R24, desc[UR4][R24.64] ;  /* 0x0000000418187981 */ /* 0x000ea2000c1e1900 */
[----:B---3--:R-:W-:-:S04]  /*0290*/  IMAD.WIDE R26, R27, 0x4, R18 ;  /* 0x000000041b1a7825 */ /* 0x008fc800078e0212 */
[----:B----4-:R-:W-:Y:S01]  /*02a0*/  IMAD.WIDE R14, R29, 0x4, R18 ;  /* 0x000000041d0e7825 */ /* 0x010fe200078e0212 */
[----:B------:R-:W3:Y:S04]  /*02b0*/  LDG.E R8, desc[UR4][R26.64] ;  /* 0x000000041a087981 */ /* 0x000ee8000c1e1900 */
[----:B------:R0:W3:Y:S01]  /*02c0*/  LDG.E R17, desc[UR4][R14.64] ;  /* 0x000000040e117981 */ /* 0x0000e2000c1e1900 */
[----:B------:R-:W-:-:S05]  /*02d0*/  IMAD.WIDE R28, R0, 0x4, R10 ;  /* 0x00000004001c7825 */ /* 0x000fca00078e020a */
[----:B------:R1:W4:Y:S01]  /*02e0*/  LDG.E R9, desc[UR4][R28.64] ;  /* 0x000000041c097981 */ /* 0x000322000c1e1900 */
[----:B0-----:R-:W-:-:S05]  /*02f0*/  IMAD.WIDE R14, R0, 0x4, R28 ;  /* 0x00000004000e7825 */ /* 0x001fca00078e021c */
[----:B------:R-:W4:Y:S01]  /*0300*/  LDG.E R22, desc[UR4][R14.64] ;  /* 0x000000040e167981 */ /* 0x000f22000c1e1900 */
[----:B------:R-:W-:-:S05]  /*0310*/  IMAD.WIDE R10, R0, 0x4, R14 ;  /* 0x00000004000a7825 */ /* 0x000fca00078e020e */
[----:B------:R0:W4:Y:S01]  /*0320*/  LDG.E R25, desc[UR4][R10.64] ;  /* 0x000000040a197981 */ /* 0x000122000c1e1900 */
[----:B------:R-:W-:-:S04]  /*0330*/  IMAD.WIDE R20, R0, 0x4, R10 ;  /* 0x0000000400147825 */ /* 0x000fc800078e020a */
[C---:B-1----:R-:W-:Y:S02]  /*0340*/  IMAD.WIDE R28, R0.reuse, 0x4, R20 ;  /* 0x00000004001c7825 */ /* 0x042fe400078e0214 */
[----:B------:R-:W4:Y:S02]  /*0350*/  LDG.E R20, desc[UR4][R20.64] ;  /* 0x0000000414147981 */ /* 0x000f24000c1e1900 */
[----:B------:R-:W-:-:S04]  /*0360*/  IMAD.WIDE R26, R0, 0x4, R28 ;  /* 0x00000004001a7825 */ /* 0x000fc800078e021c */
[C---:B0-----:R-:W-:Y:S01]  /*0370*/  IMAD.WIDE R10, R0.reuse, 0x4, R26 ;  /* 0x00000004000a7825 */ /* 0x041fe200078e021a */
[----:B------:R-:W4:Y:S04]  /*0380*/  LDG.E R21, desc[UR4][R28.64] ;  /* 0x000000041c157981 */ /* 0x000f28000c1e1900 */
[----:B------:R-:W4:Y:S01]  /*0390*/  LDG.E R27, desc[UR4][R26.64] ;  /* 0x000000041a1b7981 */ /* 0x000f22000c1e1900 */
[----:B------:R-:W-:Y:S01]  /*03a0*/  IMAD.WIDE R14, R0, 0x4, R10 ;  /* 0x00000004000e7825 */ /* 0x000fe200078e020a */
[----:B--2--5:R-:W-:Y:S02]  /*03b0*/  IADD3 R23, PT, PT, R24, R16, R23 ;  /* 0x0000001018177210 */ /* 0x024fe40007ffe017 */
[----:B------:R0:W2:Y:S02]  /*03c0*/  LDG.E R16, desc[UR4][R10.64] ;  /* 0x000000040a107981 */ /* 0x0000a4000c1e1900 */
[C---:B0-----:R-:W-:Y:S01]  /*03d0*/  IMAD.WIDE R10, R0.reuse, 0x4, R14 ;  /* 0x00000004000a7825 */ /* 0x041fe200078e020e */
[----:B---3--:R-:W-:Y:S01]  /*03e0*/  IADD3 R8, PT, PT, R17, R8, R23 ;  /* 0x0000000811087210 */ /* 0x008fe20007ffe017 */
[----:B------:R-:W3:Y:S02]  /*03f0*/  LDG.E R14, desc[UR4][R14.64] ;  /* 0x000000040e0e7981 */ /* 0x000ee4000c1e1900 */
[----:B------:R-:W-:-:S02]  /*0400*/  IMAD.WIDE R28, R0, 0x4, R10 ;  /* 0x00000004001c7825 */ /* 0x000fc400078e020a */
[----:B------:R0:W3:Y:S04]  /*0410*/  LDG.E R23, desc[UR4][R10.64] ;  /* 0x000000040a177981 */ /* 0x0000e8000c1e1900 */
[----:B------:R1:W3:Y:S01]  /*0420*/  LDG.E R17, desc[UR4][R28.64] ;  /* 0x000000041c117981 */ /* 0x0002e2000c1e1900 */
[----:B0-----:R-:W-:-:S05]  /*0430*/  IMAD.WIDE R10, R0, 0x4, R28 ;  /* 0x00000004000a7825 */ /* 0x001fca00078e021c */
[----:B------:R4:W3:Y:S01]  /*0440*/  LDG.E R15, desc[UR4][R10.64] ;  /* 0x000000040a0f7981 */ /* 0x0008e2000c1e1900 */
[----:B-1----:R-:W-:-:S06]  /*0450*/  IMAD.WIDE R28, R0, 0x4, R10 ;  /* 0x00000004001c7825 */ /* 0x002fcc00078e020a */
[----:B------:R-:W3:Y:S01]  /*0460*/  LDG.E R29, desc[UR4][R28.64] ;  /* 0x000000041c1d7981 */ /* 0x000ee2000c1e1900 */
[----:B----4-:R-:W-:-:S05]  /*0470*/  IMAD.WIDE R10, R9, 0x4, R18 ;  /* 0x00000004090a7825 */ /* 0x010fca00078e0212 */
[----:B------:R0:W4:Y:S01]  /*0480*/  LDG.E R9, desc[UR4][R10.64] ;  /* 0x000000040a097981 */ /* 0x000122000c1e1900 */
[----:B------:R-:W-:-:S04]  /*0490*/  IMAD.WIDE R24, R25, 0x4, R18 ;  /* 0x0000000419187825 */ /* 0x000fc800078e0212 */
[----:B0-----:R-:W-:-:S06]  /*04a0*/  IMAD.WIDE R10, R22, 0x4, R18 ;  /* 0x00000004160a7825 */ /* 0x001fcc00078e0212 */
[----:B------:R-:W4:Y:S01]  /*04b0*/  LDG.E R10, desc[UR4][R10.64] ;  /* 0x000000040a0a7981 */ /* 0x000f22000c1e1900 */
[----:B------:R-:W-:-:S06]  /*04c0*/  IMAD.WIDE R26, R27, 0x4, R18 ;  /* 0x000000041b1a7825 */ /* 0x000fcc00078e0212 */
[----:B------:R-:W4:Y:S04]  /*04d0*/  LDG.E R26, desc[UR4][R26.64] ;  /* 0x000000041a1a7981 */ /* 0x000f28000c1e1900 */
[----:B------:R0:W4:Y:S02]  /*04e0*/  LDG.E R11, desc[UR4][R24.64] ;  /* 0x00000004180b7981 */ /* 0x000124000c1e1900 */
[----:B0-----:R-:W-:-:S04]  /*04f0*/  IMAD.WIDE R24, R20, 0x4, R18 ;  /* 0x0000000414187825 */ /* 0x001fc800078e0212 */
[--C-:B------:R-:W-:Y:S02]  /*0500*/  IMAD.WIDE R20, R21, 0x4, R18.reuse ;  /* 0x0000000415147825 */ /* 0x100fe400078e0212 */
[----:B------:R-:W4:Y:S04]  /*0510*/  LDG.E R24, desc[UR4][R24.64] ;  /* 0x0000000418187981 */ /* 0x000f28000c1e1900 */
[----:B------:R2:W4:Y:S02]  /*0520*/  LDG.E R25, desc[UR4][R20.64] ;  /* 0x0000000414197981 */ /* 0x000524000c1e1900 */
[----:B--2---:R-:W-:-:S05]  /*0530*/  IMAD.WIDE R20, R16, 0x4, R18 ;  /* 0x0000000410147825 */ /* 0x004fca00078e0212 */
[----:B------:R3:W2:Y:S02]  /*0540*/  LDG.E R27, desc[UR4][R20.64] ;  /* 0x00000004141b7981 */ /* 0x0006a4000c1e1900 */
[----:B---3--:R-:W-:-:S04]  /*0550*/  IMAD.WIDE R20, R14, 0x4, R18 ;  /* 0x000000040e147825 */ /* 0x008fc800078e0212 */
[--C-:B------:R-:W-:Y:S02]  /*0560*/  IMAD.WIDE R22, R23, 0x4, R18.reuse ;  /* 0x0000000417167825 */ /* 0x100fe400078e0212 */
[----:B------:R-:W2:Y:S02]  /*0570*/  LDG.E R20, desc[UR4][R20.64] ;  /* 0x0000000414147981 */ /* 0x000ea4000c1e1900 */
[--C-:B------:R-:W-:Y:S02]  /*0580*/  IMAD.WIDE R16, R17, 0x4, R18.reuse ;  /* 0x0000000411107825 */ /* 0x100fe400078e0212 */
[----:B------:R-:W3:Y:S04]  /*0590*/  LDG.E R22, desc[UR4][R22.64] ;  /* 0x0000000416167981 */ /* 0x000ee8000c1e1900 */
[----:B------:R-:W3:Y:S01]  /*05a0*/  LDG.E R17, desc[UR4][R16.64] ;  /* 0x0000000410117981 */ /* 0x000ee2000c1e1900 */
[----:B------:R-:W-:-:S06]  /*05b0*/  IMAD.WIDE R14, R15, 0x4, R18 ;  /* 0x000000040f0e7825 */ /* 0x000fcc00078e0212 */
[----:B------:R-:W3:Y:S01]  /*05c0*/  LDG.E R15, desc[UR4][R14.64] ;  /* 0x000000040e0f7981 */ /* 0x000ee2000c1e1900 */
[----:B------:R-:W-:-:S06]  /*05d0*/  IMAD.WIDE R18, R29, 0x4, R18 ;  /* 0x000000041d127825 */ /* 0x000fcc00078e0212 */
[----:B------:R-:W3:Y:S01]  /*05e0*/  LDG.E R18, desc[UR4][R18.64] ;  /* 0x0000000412127981 */ /* 0x000ee2000c1e1900 */
[----:B------:R-:W-:-:S04]  /*05f0*/  IADD3 R4, PT, PT, R4, 0x10, RZ ;  /* 0x0000001004047810 */ /* 0x000fc80007ffe0ff */
[----:B------:R-:W-:Y:S02]  /*0600*/  ISETP.NE.AND P1, PT, R4, RZ, PT ;  /* 0x000000ff0400720c */ /* 0x000fe40003f25270 */
[----:B----4-:R-:W-:Y:S02]  /*0610*/  IADD3 R8, PT, PT, R10, R9, R8 ;  /* 0x000000090a087210 */ /* 0x010fe40007ffe008 */
[----:B------:R-:W-:Y:S02]  /*0620*/  LEA R7, R0, R7, 0x4 ;  /* 0x0000000700077211 */ /* 0x000fe400078e20ff */
[----:B------:R-:W-:-:S04]  /*0630*/  IADD3 R8, PT, PT, R24, R11, R8 ;  /* 0x0000000b18087210 */ /* 0x000fc80007ffe008 */
[----:B------:R-:W-:-:S04]  /*0640*/  IADD3 R8, PT, PT, R26, R25, R8 ;  /* 0x000000191a087210 */ /* 0x000fc80007ffe008 */
[----:B--2---:R-:W-:-:S04]  /*0650*/  IADD3 R8, PT, PT, R20, R27, R8 ;  /* 0x0000001b14087210 */ /* 0x004fc80007ffe008 */
[----:B---3--:R-:W-:-:S04]  /*0660*/  IADD3 R8, PT, PT, R17, R22, R8 ;  /* 0x0000001611087210 */ /* 0x008fc80007ffe008 */
[----:B------:R-:W-:Y:S01]  /*0670*/  IADD3 R23, PT, PT, R18, R15, R8 ;  /* 0x0000000f12177210 */ /* 0x000fe20007ffe008 */
[----:B------:R-:W-:Y:S06]  /*0680*/  @P1 BRA `(.L_x_26) ;  /* 0xfffffff800c81947 */ /* 0x000fec000383ffff */
.L_x_25:
[----:B------:R-:W-:Y:S05]  /*0690*/  BSYNC.RECONVERGENT B1 ;  /* 0x0000000000017941 */ /* 0x000fea0003800200 */
.L_x_24:
[----:B------:R-:W-:Y:S05]  /*06a0*/  @!P0 BRA `(.L_x_23) ;  /* 0x0000000400648947 */ /* 0x000fea0003800000 */
[----:B------:R-:W-:Y:S01]  /*06b0*/  ISETP.GE.U32.AND P0, PT, R5, 0x8, PT ;  /* 0x000000080500780c */ /* 0x000fe20003f06070 */
[----:B------:R-:W-:Y:S01]  /*06c0*/  BSSY.RECONVERGENT B1, `(.L_x_27) ;  /* 0x000002c000017945 */ /* 0x000fe20003800200 */
[----:B------:R-:W-:-:S04]  /*06d0*/  LOP3.LUT R22, R2, 0x7, RZ, 0xc0, !PT ;  /* 0x0000000702167812 */ /* 0x000fc800078ec0ff */
[----:B------:R-:W-:-:S07]  /*06e0*/  ISETP.NE.AND P1, PT, R22, RZ, PT ;  /* 0x000000ff1600720c */ /* 0x000fce0003f25270 */
[----:B------:R-:W-:Y:S06]  /*06f0*/  @!P0 BRA `(.L_x_28) ;  /* 0x0000000000a08947 */ /* 0x000fec0003800000 */
[----:B------:R-:W0:Y:S01]  /*0700*/  LDC.64 R14, c[0x0][0x398] ;  /* 0x0000e600ff0e7b82 */ /* 0x000e220000000a00 */
[----:B------:R-:W-:-:S04]  /*0710*/  IMAD R5, R6, R0, R3 ;  /* 0x0000000006057224 */ /* 0x000fc800078e0203 */
[----:B0-----:R-:W-:-:S03]  /*0720*/  IMAD.WIDE R14, R5, 0x4, R14 ;  /* 0x00000004050e7825 */ /* 0x001fc600078e020e */
[----:B------:R-:W0:Y:S01]  /*0730*/  LDC.64 R4, c[0x0][0x390] ;  /* 0x0000e400ff047b82 */ /* 0x000e220000000a00 */
[C---:B------:R-:W-:Y:S02]  /*0740*/  IMAD.WIDE R8, R0.reuse, 0x4, R14 ;  /* 0x0000000400087825 */ /* 0x040fe400078e020e */
[----:B------:R-:W0:Y:S02]  /*0750*/  LDG.E R15, desc[UR4][R14.64] ;  /* 0x000000040e0f7981 */ /* 0x000e24000c1e1900 */
[C---:B------:R-:W-:Y:S02]  /*0760*/  IMAD.WIDE R10, R0.reuse, 0x4, R8 ;  /* 0x00000004000a7825 */ /* 0x040fe400078e0208 */
[----:B------:R-:W2:Y:S02]  /*0770*/  LDG.E R9, desc[UR4][R8.64] ;  /* 0x0000000408097981 */ /* 0x000ea4000c1e1900 */
[C---:B------:R-:W-:Y:S02]  /*0780*/  IMAD.WIDE R16, R0.reuse, 0x4, R10 ;  /* 0x0000000400107825 */ /* 0x040fe400078e020a */
[----:B------:R-:W3:Y:S02]  /*0790*/  LDG.E R11, desc[UR4][R10.64] ;  /* 0x000000040a0b7981 */ /* 0x000ee4000c1e1900 */
[----:B------:R-:W-:-:S02]  /*07a0*/  IMAD.WIDE R26, R0, 0x4, R16 ;  /* 0x00000004001a7825 */ /* 0x000fc400078e0210 */
[----:B------:R-:W4:Y:S02]  /*07b0*/  LDG.E R17, desc[UR4][R16.64] ;  /* 0x0000000410117981 */ /* 0x000f24000c1e1900 */
[C---:B------:R-:W-:Y:S02]  /*07c0*/  IMAD.WIDE R20, R0.reuse, 0x4, R26 ;  /* 0x0000000400147825 */ /* 0x040fe400078e021a */
[----:B------:R-:W4:Y:S02]  /*07d0*/  LDG.E R7, desc[UR4][R26.64] ;  /* 0x000000041a077981 */ /* 0x000f24000c1e1900 */
[C---:B------:R-:W-:Y:S02]  /*07e0*/  IMAD.WIDE R24, R0.reuse, 0x4, R20 ;  /* 0x0000000400187825 */ /* 0x040fe400078e0214 */
[----:B------:R-:W4:Y:S02]  /*07f0*/  LDG.E R21, desc[UR4][R20.64] ;  /* 0x0000000414157981 */ /* 0x000f24000c1e1900 */
[----:B------:R-:W-:-:S02]  /*0800*/  IMAD.WIDE R18, R0, 0x4, R24 ;  /* 0x0000000400127825 */ /* 0x000fc400078e0218 */
[----:B------:R-:W4:Y:S04]  /*0810*/  LDG.E R25, desc[UR4][R24.64] ;  /* 0x0000000418197981 */ /* 0x000f28000c1e1900 */
[----:B------:R-:W4:Y:S01]  /*0820*/  LDG.E R19, desc[UR4][R18.64] ;  /* 0x0000000412137981 */ /* 0x000f22000c1e1900 */
[----:B0-----:R-:W-:-:S04]  /*0830*/  IMAD.WIDE R14, R15, 0x4, R4 ;  /* 0x000000040f0e7825 */ /* 0x001fc800078e0204 */
[--C-:B--2---:R-:W-:Y:S02]  /*0840*/  IMAD.WIDE R8, R9, 0x4, R4.reuse ;  /* 0x0000000409087825 */ /* 0x104fe400078e0204 */
[----:B------:R-:W2:Y:S02]  /*0850*/  LDG.E R14, desc[UR4][R14.64] ;  /* 0x000000040e0e7981 */ /* 0x000ea4000c1e1900 */
[--C-:B---3--:R-:W-:Y:S02]  /*0860*/  IMAD.WIDE R10, R11, 0x4, R4.reuse ;  /* 0x000000040b0a7825 */ /* 0x108fe400078e0204 */
[----:B------:R-:W2:Y:S02]  /*0870*/  LDG.E R8, desc[UR4][R8.64] ;  /* 0x0000000408087981 */ /* 0x000ea4000c1e1900 */
[--C-:B----4-:R-:W-:Y:S02]  /*0880*/  IMAD.WIDE R16, R17, 0x4, R4.reuse ;  /* 0x0000000411107825 */ /* 0x110fe400078e0204 */
[----:B------:R-:W3:Y:S02]  /*0890*/  LDG.E R10, desc[UR4][R10.64] ;  /* 0x000000040a0a7981 */ /* 0x000ee4000c1e1900 */
[----:B------:R-:W-:-:S02]  /*08a0*/  IMAD.WIDE R26, R7, 0x4, R4 ;  /* 0x00000004071a7825 */ /* 0x000fc400078e0204 */
[----:B------:R-:W3:Y:S04]  /*08b0*/  LDG.E R16, desc[UR4][R16.64] ;  /* 0x0000000410107981 */ /* 0x000ee8000c1e1900 */
[----:B------:R-:W4:Y:S01]  /*08c0*/  LDG.E R26, desc[UR4][R26.64] ;  /* 0x000000041a1a7981 */ /* 0x000f22000c1e1900 */
[----:B------:R-:W-:-:S04]  /*08d0*/  IMAD.WIDE R20, R21, 0x4, R4 ;  /* 0x0000000415147825 */ /* 0x000fc800078e0204 */
[--C-:B------:R-:W-:Y:S02]  /*08e0*/  IMAD.WIDE R24, R25, 0x4, R4.reuse ;  /* 0x0000000419187825 */ /* 0x100fe400078e0204 */
[----:B------:R-:W4:Y:S02]  /*08f0*/  LDG.E R20, desc[UR4][R20.64] ;  /* 0x0000000414147981 */ /* 0x000f24000c1e1900 */
[----:B------:R-:W-:Y:S02]  /*0900*/  IMAD.WIDE R4, R19, 0x4, R4 ;  /* 0x0000000413047825 */ /* 0x000fe400078e0204 */
[----:B------:R-:W4:Y:S04]  /*0910*/  LDG.E R24, desc[UR4][R24.64] ;  /* 0x0000000418187981 */ /* 0x000f28000c1e1900 */
[----:B------:R-:W4:Y:S01]  /*0920*/  LDG.E R4, desc[UR4][R4.64] ;  /* 0x0000000404047981 */ /* 0x000f22000c1e1900 */
[----:B------:R-:W-:-:S02]  /*0930*/  IADD3 R6, PT, PT, R6, 0x8, RZ ;  /* 0x0000000806067810 */ /* 0x000fc40007ffe0ff */
[----:B--2--5:R-:W-:-:S04]  /*0940*/  IADD3 R23, PT, PT, R8, R14, R23 ;  /* 0x0000000e08177210 */ /* 0x024fc80007ffe017 */
[----:B---3--:R-:W-:-:S04]  /*0950*/  IADD3 R23, PT, PT, R16, R10, R23 ;  /* 0x0000000a10177210 */ /* 0x008fc80007ffe017 */
[----:B----4-:R-:W-:-:S04]  /*0960*/  IADD3 R23, PT, PT, R20, R26, R23 ;  /* 0x0000001a14177210 */ /* 0x010fc80007ffe017 */
[----:B------:R-:W-:-:S07]  /*0970*/  IADD3 R23, PT, PT, R4, R24, R23 ;  /* 0x0000001804177210 */ /* 0x000fce0007ffe017 */
.L_x_28:
[----:B------:R-:W-:Y:S05]  /*0980*/  BSYNC.RECONVERGENT B1 ;  /* 0x0000000000017941 */ /* 0x000fea0003800200 */
.L_x_27:
        /* <DEDUP_REMOVED lines=9> */
[----:B------:R-:W0:Y:S02]  /*0a20*/  LDC.64 R4, c[0x0][0x390] ;  /* 0x0000e400ff047b82 */ /* 0x000e240000000a00 */
[----:B------:R-:W0:Y:S01]  /*0a30*/  LDG.E R11, desc[UR4][R8.64] ;  /* 0x00000004080b7981 */ /* 0x000e22000c1e1900 */
[----:B------:R-:W-:-:S05]  /*0a40*/  IMAD.WIDE R14, R0, 0x4, R8 ;  /* 0x00000004000e7825 */ /* 0x000fca00078e0208 */
[----:B------:R-:W2:Y:S01]  /*0a50*/  LDG.E R17, desc[UR4][R14.64] ;  /* 0x000000040e117981 */ /* 0x000ea2000c1e1900 */
[----:B------:R-:W-:-:S05]  /*0a60*/  IMAD.WIDE R18, R0, 0x4, R14 ;  /* 0x0000000400127825 */ /* 0x000fca00078e020e */
[----:B------:R-:W3:Y:S01]  /*0a70*/  LDG.E R21, desc[UR4][R18.64] ;  /* 0x0000000412157981 */ /* 0x000ee2000c1e1900 */
[----:B------:R-:W-:-:S06]  /*0a80*/  IMAD.WIDE R24, R0, 0x4, R18 ;  /* 0x0000000400187825 */ /* 0x000fcc00078e0212 */
[----:B------:R-:W4:Y:S01]  /*0a90*/  LDG.E R25, desc[UR4][R24.64] ;  /* 0x0000000418197981 */ /* 0x000f22000c1e1900 */
[----:B0-----:R-:W-:-:S04]  /*0aa0*/  IMAD.WIDE R10, R11, 0x4, R4 ;  /* 0x000000040b0a7825 */ /* 0x001fc800078e0204 */
[--C-:B--2---:R-:W-:Y:S02]  /*0ab0*/  IMAD.WIDE R16, R17, 0x4, R4.reuse ;  /* 0x0000000411107825 */ /* 0x104fe400078e0204 */
[----:B------:R-:W2:Y:S02]  /*0ac0*/  LDG.E R10, desc[UR4][R10.64] ;  /* 0x000000040a0a7981 */ /* 0x000ea4000c1e1900 */
[--C-:B---3--:R-:W-:Y:S02]  /*0ad0*/  IMAD.WIDE R20, R21, 0x4, R4.reuse ;  /* 0x0000000415147825 */ /* 0x108fe400078e0204 */
[----:B------:R-:W2:Y:S04]  /*0ae0*/  LDG.E R16, desc[UR4][R16.64] ;  /* 0x0000000410107981 */ /* 0x000ea8000c1e1900 */
[----:B------:R-:W3:Y:S01]  /*0af0*/  LDG.E R20, desc[UR4][R20.64] ;  /* 0x0000000414147981 */ /* 0x000ee2000c1e1900 */
[----:B----4-:R-:W-:-:S06]  /*0b00*/  IMAD.WIDE R4, R25, 0x4, R4 ;  /* 0x0000000419047825 */ /* 0x010fcc00078e0204 */
[----:B------:R-:W3:Y:S01]  /*0b10*/  LDG.E R4, desc[UR4][R4.64] ;  /* 0x0000000404047981 */ /* 0x000ee2000c1e1900 */
[----:B------:R-:W-:Y:S02]  /*0b20*/  IADD3 R6, PT, PT, R6, 0x4, RZ ;  /* 0x0000000406067810 */ /* 0x000fe40007ffe0ff */
[----:B--2--5:R-:W-:-:S04]  /*0b30*/  IADD3 R23, PT, PT, R16, R10, R23 ;  /* 0x0000000a10177210 */ /* 0x024fc80007ffe017 */
[----:B---3--:R-:W-:-:S07]  /*0b40*/  IADD3 R23, PT, PT, R4, R20, R23 ;  /* 0x0000001404177210 */ /* 0x008fce0007ffe017 */
.L_x_30:
[----:B------:R-:W-:Y:S05]  /*0b50*/  BSYNC.RECONVERGENT B1 ;  /* 0x0000000000017941 */ /* 0x000fea0003800200 */
.L_x_29:
[----:B------:R-:W-:Y:S05]  /*0b60*/  @!P1 BRA `(.L_x_23) ;  /* 0x0000000000349947 */ /* 0x000fea0003800000 */
[----:B------:R-:W0:Y:S01]  /*0b70*/  LDC.64 R10, c[0x0][0x390] ;  /* 0x0000e400ff0a7b82 */ /* 0x000e220000000a00 */
[----:B------:R-:W-:Y:S01]  /*0b80*/  IMAD R15, R6, R0, R3 ;  /* 0x00000000060f7224 */ /* 0x000fe200078e0203 */
[----:B------:R-:W-:-:S06]  /*0b90*/  IADD3 R2, PT, PT, -R2, RZ, RZ ;  /* 0x000000ff02027210 */ /* 0x000fcc0007ffe1ff */
[----:B------:R-:W1:Y:S02]  /*0ba0*/  LDC.64 R8, c[0x0][0x398] ;  /* 0x0000e600ff087b82 */ /* 0x000e640000000a00 */
.L_x_31:
[----:B-1----:R-:W-:-:S06]  /*0bb0*/  IMAD.WIDE R4, R15, 0x4, R8 ;  /* 0x000000040f047825 */ /* 0x002fcc00078e0208 */
[----:B------:R-:W0:Y:S01]  /*0bc0*/  LDG.E R5, desc[UR4][R4.64] ;  /* 0x0000000404057981 */ /* 0x000e22000c1e1900 */
[----:B------:R-:W-:-:S04]  /*0bd0*/  IADD3 R2, PT, PT, R2, 0x1, RZ ;  /* 0x0000000102027810 */ /* 0x000fc80007ffe0ff */
[----:B------:R-:W-:Y:S01]  /*0be0*/  ISETP.NE.AND P0, PT, R2, RZ, PT ;  /* 0x000000ff0200720c */ /* 0x000fe20003f05270 */
[----:B0-----:R-:W-:-:S06]  /*0bf0*/  IMAD.WIDE R6, R5, 0x4, R10 ;  /* 0x0000000405067825 */ /* 0x001fcc00078e020a */
[----:B------:R-:W2:Y:S01]  /*0c00*/  LDG.E R6, desc[UR4][R6.64] ;  /* 0x0000000406067981 */ /* 0x000ea2000c1e1900 */
[----:B------:R-:W-:Y:S02]  /*0c10*/  IADD3 R15, PT, PT, R15, R0, RZ ;  /* 0x000000000f0f7210 */ /* 0x000fe40007ffe0ff */
[----:B--2--5:R-:W-:-:S03]  /*0c20*/  IADD3 R23, PT, PT, R6, R23, RZ ;  /* 0x0000001706177210 */ /* 0x024fc60007ffe0ff */
[----:B------:R-:W-:Y:S05]  /*0c30*/  @P0 BRA `(.L_x_31) ;  /* 0xfffffffc00dc0947 */ /* 0x000fea000383ffff */
.L_x_23:
[----:B------:R-:W-:Y:S05]  /*0c40*/  BSYNC.RECONVERGENT B0 ;  /* 0x0000000000007941 */ /* 0x000fea0003800200 */
.L_x_22:
[----:B------:R-:W0:Y:S02]  /*0c50*/  LDC.64 R4, c[0x0][0x3a8] ;  /* 0x0000ea00ff047b82 */ /* 0x000e240000000a00 */
[----:B0-----:R-:W-:-:S05]  /*0c60*/  IMAD.WIDE R4, R3, 0x4, R4 ;  /* 0x0000000403047825 */ /* 0x001fca00078e0204 */
[----:B-----5:R0:W-:Y:S04]  /*0c70*/  STG.E desc[UR4][R4.64], R23 ;  /* 0x0000001704007986 */ /* 0x0201e8000c101904 */
[----:B------:R-:W2:Y:S01]  /*0c80*/  LDG.E R2, desc[UR4][R12.64] ;  /* 0x000000040c027981 */ /* 0x000ea2000c1e1900 */
[----:B------:R-:W-:Y:S01]  /*0c90*/  BSSY.RECONVERGENT B0, `(.L_x_32) ;  /* 0x0000017000007945 */ /* 0x000fe20003800200 */
[----:B--2---:R-:W-:-:S13]  /*0ca0*/  ISETP.GE.AND P0, PT, R2, 0x1, PT ;  /* 0x000000010200780c */ /* 0x004fda0003f06270 */
[----:B0-----:R-:W-:Y:S05]  /*0cb0*/  @!P0 BRA `(.L_x_33) ;  /* 0x0000000000508947 */ /* 0x001fea0003800000 */
[----:B------:R-:W0:Y:S01]  /*0cc0*/  LDC.64 R6, c[0x0][0x390] ;  /* 0x0000e400ff067b82 */ /* 0x000e220000000a00 */
[----:B------:R-:W-:Y:S01]  /*0cd0*/  BSSY.RECONVERGENT B1, `(.L_x_34) ;  /* 0x0000011000017945 */ /* 0x000fe20003800200 */
[----:B------:R-:W-:Y:S02]  /*0ce0*/  MOV R2, RZ ;  /* 0x000000ff00027202 */ /* 0x000fe40000000f00 */
[----:B------:R-:W-:-:S04]  /*0cf0*/  MOV R21, R3 ;  /* 0x0000000300157202 */ /* 0x000fc80000000f00 */
[----:B------:R-:W1:Y:S08]  /*0d00*/  LDC.64 R8, c[0x0][0x398] ;  /* 0x0000e600ff087b82 */ /* 0x000e700000000a00 */
[----:B------:R-:W2:Y:S02]  /*0d10*/  LDC.64 R10, c[0x0][0x3b0] ;  /* 0x0000ec00ff0a7b82 */ /* 0x000ea40000000a00 */
.L_x_35:
[----:B-1----:R-:W-:-:S06]  /*0d20*/  IMAD.WIDE R14, R21, 0x4, R8 ;  /* 0x00000004150e7825 */ /* 0x002fcc00078e0208 */
[----:B------:R-:W0:Y:S02]  /*0d30*/  LDG.E R15, desc[UR4][R14.64] ;  /* 0x000000040e0f7981 */ /* 0x000e24000c1e1900 */
[----:B0-----:R-:W-:-:S06]  /*0d40*/  IMAD.WIDE R16, R15, 0x4, R6 ;  /* 0x000000040f107825 */ /* 0x001fcc00078e0206 */
[----:B------:R-:W3:Y:S01]  /*0d50*/  LDG.E R16, desc[UR4][R16.64] ;  /* 0x0000000410107981 */ /* 0x000ee2000c1e1900 */
[----:B--2---:R-:W-:Y:S01]  /*0d60*/  IMAD.WIDE R18, R21, 0x4, R10 ;  /* 0x0000000415127825 */ /* 0x004fe200078e020a */
[----:B---3--:R-:W-:-:S05]  /*0d70*/  IADD3 R25, PT, PT, R23, -R16, RZ ;  /* 0x8000001017197210 */ /* 0x008fca0007ffe0ff */
[----:B------:R3:W-:Y:S04]  /*0d80*/  STG.E desc[UR4][R18.64], R25 ;  /* 0x0000001912007986 */ /* 0x0007e8000c101904 */
[----:B------:R-:W2:Y:S01]  /*0d90*/  LDG.E R27, desc[UR4][R12.64] ;  /* 0x000000040c1b7981 */ /* 0x000ea2000c1e1900 */
[----:B------:R-:W-:Y:S02]  /*0da0*/  IADD3 R2, PT, PT, R2, 0x1, RZ ;  /* 0x0000000102027810 */ /* 0x000fe40007ffe0ff */
[----:B------:R-:W-:Y:S02]  /*0db0*/  IADD3 R21, PT, PT, R21, R0, RZ ;  /* 0x0000000015157210 */ /* 0x000fe40007ffe0ff */
[----:B--2---:R-:W-:-:S13]  /*0dc0*/  ISETP.GE.AND P0, PT, R2, R27, PT ;  /* 0x0000001b0200720c */ /* 0x004fda0003f06270 */
[----:B---3--:R-:W-:Y:S05]  /*0dd0*/  @!P0 BRA `(.L_x_35) ;  /* 0xfffffffc00d08947 */ /* 0x008fea000383ffff */
[----:B------:R-:W-:Y:S05]  /*0de0*/  BSYNC.RECONVERGENT B1 ;  /* 0x0000000000017941 */ /* 0x000fea0003800200 */
.L_x_34:
[----:B------:R0:W5:Y:S02]  /*0df0*/  LDG.E R23, desc[UR4][R4.64] ;  /* 0x0000000404177981 */ /* 0x000164000c1e1900 */
.L_x_33:
[----:B------:R-:W-:Y:S05]  /*0e00*/  BSYNC.RECONVERGENT B0 ;  /* 0x0000000000007941 */ /* 0x000fea0003800200 */
.L_x_32:
[----:B------:R-:W1:Y:S01]  /*0e10*/  LDCU.64 UR6, c[0x0][0x3b8] ;  /* 0x00007700ff0677ac */ /* 0x000e620008000a00 */
[----:B-----5:R-:W-:Y:S02]  /*0e20*/  SHF.R.U32.HI R23, RZ, 0x1f, R23 ;  /* 0x0000001fff177819 */ /* 0x020fe40000011617 */
[----:B-1----:R-:W-:-:S04]  /*0e30*/  IADD3 R2, P0, PT, R3, UR6, RZ ;  /* 0x0000000603027c10 */ /* 0x002fc8000ff1e0ff */
[----:B------:R-:W-:-:S05]  /*0e40*/  LEA.HI.X.SX32 R3, R3, UR7, 0x1, P0 ;  /* 0x0000000703037c11 */ /* 0x000fca00080f0eff */
[----:B------:R-:W-:Y:S01]  /*0e50*/  STG.E.U8 desc[UR4][R2.64], R23 ;  /* 0x0000001702007986 */ /* 0x000fe2000c101104 */
[----:B------:R-:W-:Y:S05]  /*0e60*/  EXIT ;  /* 0x000000000000794d */ /* 0x000fea0003800000 */
.L_x_36:
        /* <DEDUP_REMOVED lines=9> */
.L_x_52:


//--------------------- .text._Z21syndrome_check_kernelPKiS0_iS0_Pi --------------------------
	.section	.text._Z21syndrome_check_kernelPKiS0_iS0_Pi,"ax",@progbits
	.align	128
        .global         _Z21syndrome_check_kernelPKiS0_iS0_Pi
        .type           _Z21syndrome_check_kernelPKiS0_iS0_Pi,@function
        .size           _Z21syndrome_check_kernelPKiS0_iS0_Pi,(.L_x_53 - _Z21syndrome_check_kernelPKiS0_iS0_Pi)
        .other          _Z21syndrome_check_kernelPKiS0_iS0_Pi,@"STO_CUDA_ENTRY STV_DEFAULT"
_Z21syndrome_check_kernelPKiS0_iS0_Pi:
.text._Z21syndrome_check_kernelPKiS0_iS0_Pi:
        /* <DEDUP_REMOVED lines=8> */
[C---:B------:R-:W-:Y:S01]  /*0080*/  ISETP.NE.AND P0, PT, R3.reuse, RZ, PT ;  /* 0x000000ff0300720c */ /* 0x040fe20003f05270 */
[----:B------:R-:W0:Y:S01]  /*0090*/  LDCU.64 UR6, c[0x0][0x358] ;  /* 0x00006b00ff0677ac */ /* 0x000e220008000a00 */
[----:B------:R-:W1:Y:S11]  /*00a0*/  LDC.64 R6, c[0x0][0x388] ;  /* 0x0000e200ff067b82 */ /* 0x000e760000000a00 */
[----:B------:R-:W0:Y:S01]  /*00b0*/  @!P0 LDC.64 R4, c[0x0][0x3a0] ;  /* 0x0000e800ff048b82 */ /* 0x000e220000000a00 */
[----:B-1----:R-:W-:Y:S01]  /*00c0*/  IMAD.WIDE R6, R3, 0x4, R6 ;  /* 0x0000000403067825 */ /* 0x002fe200078e0206 */
[----:B0-----:R0:W-:Y:S06]  /*00d0*/  @!P0 STG.E desc[UR6][R4.64], RZ ;  /* 0x000000ff04008986 */ /* 0x0011ec000c101906 */
[----:B------:R-:W-:Y:S06]  /*00e0*/  BAR.SYNC.DEFER_BLOCKING 0x0 ;  /* 0x0000000000007b1d */ /* 0x000fec0000010000 */
[----:B------:R-:W2:Y:S01]  /*00f0*/  LDG.E R2, desc[UR6][R6.64] ;  /* 0x0000000606027981 */ /* 0x000ea2000c1e1900 */
[----:B------:R-:W-:Y:S01]  /*0100*/  BSSY.RECONVERGENT B0, `(.L_x_37) ;  /* 0x00000c4000007945 */ /* 0x000fe20003800200 */
[----:B------:R-:W-:Y:S01]  /*0110*/  HFMA2 R8, -RZ, RZ, 0, 0 ;  /* 0x00000000ff087431 */ /* 0x000fe200000001ff */
[----:B--2---:R-:W-:-:S13]  /*0120*/  ISETP.GE.AND P0, PT, R2, 0x1, PT ;  /* 0x000000010200780c */ /* 0x004fda0003f06270 */
[----:B0-----:R-:W-:Y:S05]  /*0130*/  @!P0 BRA `(.L_x_38) ;  /* 0x0000000c00008947 */ /* 0x001fea0003800000 */
[C---:B------:R-:W-:Y:S01]  /*0140*/  ISETP.GE.U32.AND P1, PT, R2.reuse, 0x10, PT ;  /* 0x000000100200780c */ /* 0x040fe20003f26070 */
[----:B------:R-:W-:Y:S01]  /*0150*/  BSSY.RECONVERGENT B1, `(.L_x_39) ;  /* 0x000005e000017945 */ /* 0x000fe20003800200 */
[----:B------:R-:W-:Y:S02]  /*0160*/  LOP3.LUT R4, R2, 0xf, RZ, 0xc0, !PT ;  /* 0x0000000f02047812 */ /* 0x000fe400078ec0ff */
[----:B------:R-:W-:Y:S02]  /*0170*/  MOV R6, RZ ;  /* 0x000000ff00067202 */ /* 0x000fe40000000f00 */
[----:B------:R-:W-:-:S07]  /*0180*/  ISETP.NE.AND P0, PT, R4, RZ, PT ;  /* 0x000000ff0400720c */ /* 0x000fce0003f05270 */
[----:B------:R-:W-:Y:S06]  /*0190*/  @!P1 BRA `(.L_x_40) ;  /* 0x0000000400649947 */ /* 0x000fec0003800000 */
[----:B------:R-:W-:Y:S02]  /*01a0*/  LOP3.LUT R5, R2, 0x7ffffff0, RZ, 0xc0, !PT ;  /* 0x7ffffff002057812 */ /* 0x000fe400078ec0ff */
[----:B------:R-:W-:Y:S02]  /*01b0*/  MOV R6, RZ ;  /* 0x000000ff00067202 */ /* 0x000fe40000000f00 */
[----:B------:R-:W-:-:S07]  /*01c0*/  IADD3 R5, PT, PT, -R5, RZ, RZ ;  /* 0x000000ff05057210 */ /* 0x000fce0007ffe1ff */
.L_x_41:
[----:B------:R-:W0:Y:S02]  /*01d0*/  LDC.64 R8, c[0x0][0x398] ;  /* 0x0000e600ff087b82 */ /* 0x000e240000000a00 */
[----:B0-----:R-:W-:-:S04]  /*01e0*/  IMAD.WIDE R8, R3, 0x4, R8 ;  /* 0x0000000403087825 */ /* 0x001fc800078e0208 */
[C---:B------:R-:W-:Y:S02]  /*01f0*/  IMAD.WIDE R14, R0.reuse, 0x4, R8 ;  /* 0x00000004000e7825 */ /* 0x040fe400078e0208 */
[----:B------:R-:W2:Y:S02]  /*0200*/  LDG.E R9, desc[UR6][R8.64] ;  /* 0x0000000608097981 */ /* 0x000ea4000c1e1900 */
[C---:B------:R-:W-:Y:S02]  /*0210*/  IMAD.WIDE R16, R0.reuse, 0x4, R14 ;  /* 0x0000000400107825 */ /* 0x040fe400078e020e */
[----:B------:R0:W3:Y:S04]  /*0220*/  LDG.E R10, desc[UR6][R14.64] ;  /* 0x000000060e0a7981 */ /* 0x0000e8000c1e1900 */
[----:B------:R-:W4:Y:S01]  /*0230*/  LDG.E R11, desc[UR6][R16.64] ;  /* 0x00000006100b7981 */ /* 0x000f22000c1e1900 */
[----:B------:R-:W-:-:S05]  /*0240*/  IMAD.WIDE R20, R0, 0x4, R16 ;  /* 0x0000000400147825 */ /* 0x000fca00078e0210 */
[----:B------:R1:W5:Y:S01]  /*0250*/  LDG.E R12, desc[UR6][R20.64] ;  /* 0x00000006140c7981 */ /* 0x000362000c1e1900 */
[----:B0-----:R-:W-:-:S05]  /*0260*/  IMAD.WIDE R14, R0, 0x4, R20 ;  /* 0x00000004000e7825 */ /* 0x001fca00078e0214 */
[----:B------:R0:W5:Y:S01]  /*0270*/  LDG.E R13, desc[UR6][R14.64] ;  /* 0x000000060e0d7981 */ /* 0x000162000c1e1900 */
[----:B------:R-:W-:-:S04]  /*0280*/  IMAD.WIDE R22, R0, 0x4, R14 ;  /* 0x0000000400167825 */ /* 0x000fc800078e020e */
[C---:B------:R-:W-:Y:S02]  /*0290*/  IMAD.WIDE R24, R0.reuse, 0x4, R22 ;  /* 0x0000000400187825 */ /* 0x040fe400078e0216 */
[----:B------:R-:W5:Y:S02]  /*02a0*/  LDG.E R22, desc[UR6][R22.64] ;  /* 0x0000000616167981 */ /* 0x000f64000c1e1900 */
[C---:B------:R-:W-:Y:S02]  /*02b0*/  IMAD.WIDE R18, R0.reuse, 0x4, R24 ;  /* 0x0000000400127825 */ /* 0x040fe400078e0218 */
[----:B------:R-:W5:Y:S02]  /*02c0*/  LDG.E R25, desc[UR6][R24.64] ;  /* 0x0000000618197981 */ /* 0x000f64000c1e1900 */
[C---:B------:R-:W-:Y:S02]  /*02d0*/  IMAD.WIDE R28, R0.reuse, 0x4, R18 ;  /* 0x00000004001c7825 */ /* 0x040fe400078e0212 */
[----:B------:R-:W5:Y:S02]  /*02e0*/  LDG.E R18, desc[UR6][R18.64] ;  /* 0x0000000612127981 */ /* 0x000f64000c1e1900 */
[----:B------:R-:W-:-:S04]  /*02f0*/  IMAD.WIDE R26, R0, 0x4, R28 ;  /* 0x00000004001a7825 */ /* 0x000fc800078e021c */
[C---:B-1----:R-:W-:Y:S01]  /*0300*/  IMAD.WIDE R20, R0.reuse, 0x4, R26 ;  /* 0x0000000400147825 */ /* 0x042fe200078e021a */
[----:B------:R1:W5:Y:S04]  /*0310*/  LDG.E R19, desc[UR6][R28.64] ;  /* 0x000000061c137981 */ /* 0x000368000c1e1900 */
[----:B------:R-:W5:Y:S01]  /*0320*/  LDG.E R27, desc[UR6][R26.64] ;  /* 0x000000061a1b7981 */ /* 0x000f62000c1e1900 */
[----:B------:R-:W-:-:S03]  /*0330*/  IMAD.WIDE R16, R0, 0x4, R20 ;  /* 0x0000000400107825 */ /* 0x000fc600078e0214 */
[----:B------:R-:W5:Y:S01]  /*0340*/  LDG.E R20, desc[UR6][R20.64] ;  /* 0x0000000614147981 */ /* 0x000f62000c1e1900 */
[----:B0-----:R-:W-:-:S03]  /*0350*/  IMAD.WIDE R14, R0, 0x4, R16 ;  /* 0x00000004000e7825 */ /* 0x001fc600078e0210 */
[----:B------:R-:W5:Y:S01]  /*0360*/  LDG.E R16, desc[UR6][R16.64] ;  /* 0x0000000610107981 */ /* 0x000f62000c1e1900 */
[----:B-1----:R-:W-:-:S03]  /*0370*/  IMAD.WIDE R28, R0, 0x4, R14 ;  /* 0x00000004001c7825 */ /* 0x002fc600078e020e */
[----:B------:R0:W5:Y:S04]  /*0380*/  LDG.E R21, desc[UR6][R14.64] ;  /* 0x000000060e157981 */ /* 0x000168000c1e1900 */
[----:B------:R1:W5:Y:S01]  /*0390*/  LDG.E R23, desc[UR6][R28.64] ;  /* 0x000000061c177981 */ /* 0x000362000c1e1900 */
[----:B0-----:R-:W-:-:S05]  /*03a0*/  IMAD.WIDE R14, R0, 0x4, R28 ;  /* 0x00000004000e7825 */ /* 0x001fca00078e021c */
[----:B------:R0:W5:Y:S01]  /*03b0*/  LDG.E R17, desc[UR6][R14.64] ;  /* 0x000000060e117981 */ /* 0x000162000c1e1900 */
[----:B-1----:R-:W-:-:S06]  /*03c0*/  IMAD.WIDE R28, R0, 0x4, R14 ;  /* 0x00000004001c7825 */ /* 0x002fcc00078e020e */
[----:B------:R-:W5:Y:S01]  /*03d0*/  LDG.E R29, desc[UR6][R28.64] ;  /* 0x000000061c1d7981 */ /* 0x000f62000c1e1900 */
[----:B0-----:R-:W2:Y:S02]  /*03e0*/  LDC.64 R14, c[0x0][0x380] ;  /* 0x0000e000ff0e7b82 */ /* 0x001ea40000000a00 */
[----:B--2---:R-:W-:-:S05]  /*03f0*/  IMAD.WIDE R8, R9, 0x4, R14 ;  /* 0x0000000409087825 */ /* 0x004fca00078e020e */
[----:B------:R3:W2:Y:S02]  /*0400*/  LDG.E R7, desc[UR6][R8.64] ;  /* 0x0000000608077981 */ /* 0x0006a4000c1e1900 */
[----:B---3--:R-:W-:-:S04]  /*0410*/  IMAD.WIDE R8, R10, 0x4, R14 ;  /* 0x000000040a087825 */ /* 0x008fc800078e020e */
[--C-:B----4-:R-:W-:Y:S02]  /*0420*/  IMAD.WIDE R10, R11, 0x4, R14.reuse ;  /* 0x000000040b0a7825 */ /* 0x110fe400078e020e */
[----:B------:R-:W3:Y:S04]  /*0430*/  LDG.E R8, desc[UR6][R8.64] ;  /* 0x0000000608087981 */ /* 0x000ee8000c1e1900 */
[----:B------:R5:W4:Y:S02]  /*0440*/  LDG.E R9, desc[UR6][R10.64] ;  /* 0x000000060a097981 */ /* 0x000b24000c1e1900 */
[----:B-----5:R-:W-:-:S04]  /*0450*/  IMAD.WIDE R10, R12, 0x4, R14 ;  /* 0x000000040c0a7825 */ /* 0x020fc800078e020e */
[--C-:B------:R-:W-:Y:S02]  /*0460*/  IMAD.WIDE R12, R13, 0x4, R14.reuse ;  /* 0x000000040d0c7825 */ /* 0x100fe400078e020e */
[----:B------:R-:W5:Y:S02]  /*0470*/  LDG.E R10, desc[UR6][R10.64] ;  /* 0x000000060a0a7981 */ /* 0x000f64000c1e1900 */
[--C-:B------:R-:W-:Y:S02]  /*0480*/  IMAD.WIDE R24, R25, 0x4, R14.reuse ;  /* 0x0000000419187825 */ /* 0x100fe400078e020e */
[----:B------:R0:W5:Y:S02]  /*0490*/  LDG.E R11, desc[UR6][R12.64] ;  /* 0x000000060c0b7981 */ /* 0x000164000c1e1900 */
[----:B0-----:R-:W-:-:S06]  /*04a0*/  IMAD.WIDE R12, R22, 0x4, R14 ;  /* 0x00000004160c7825 */ /* 0x001fcc00078e020e */
[----:B------:R-:W5:Y:S01]  /*04b0*/  LDG.E R12, desc[UR6][R12.64] ;  /* 0x000000060c0c7981 */ /* 0x000f62000c1e1900 */
[----:B------:R-:W-:-:S06]  /*04c0*/  IMAD.WIDE R26, R27, 0x4, R14 ;  /* 0x000000041b1a7825 */ /* 0x000fcc00078e020e */
[----:B------:R-:W5:Y:S04]  /*04d0*/  LDG.E R26, desc[UR6][R26.64] ;  /* 0x000000061a1a7981 */ /* 0x000f68000c1e1900 */
[----:B------:R0:W5:Y:S02]  /*04e0*/  LDG.E R13, desc[UR6][R24.64] ;  /* 0x00000006180d7981 */ /* 0x000164000c1e1900 */
[----:B0-----:R-:W-:-:S04]  /*04f0*/  IMAD.WIDE R24, R18, 0x4, R14 ;  /* 0x0000000412187825 */ /* 0x001fc800078e020e */
[--C-:B------:R-:W-:Y:S02]  /*0500*/  IMAD.WIDE R18, R19, 0x4, R14.reuse ;  /* 0x0000000413127825 */ /* 0x100fe400078e020e */
[----:B------:R-:W5:Y:S04]  /*0510*/  LDG.E R24, desc[UR6][R24.64] ;  /* 0x0000000618187981 */ /* 0x000f68000c1e1900 */
[----:B------:R0:W5:Y:S02]  /*0520*/  LDG.E R25, desc[UR6][R18.64] ;  /* 0x0000000612197981 */ /* 0x000164000c1e1900 */
[----:B0-----:R-:W-:-:S05]  /*0530*/  IMAD.WIDE R18, R20, 0x4, R14 ;  /* 0x0000000414127825 */ /* 0x001fca00078e020e */
[----:B------:R0:W5:Y:S01]  /*0540*/  LDG.E R27, desc[UR6][R18.64] ;  /* 0x00000006121b7981 */ /* 0x000162000c1e1900 */
[----:B------:R-:W-:-:S04]  /*0550*/  IMAD.WIDE R20, R21, 0x4, R14 ;  /* 0x0000000415147825 */ /* 0x000fc800078e020e */
[--C-:B------:R-:W-:Y:S02]  /*0560*/  IMAD.WIDE R22, R23, 0x4, R14.reuse ;  /* 0x0000000417167825 */ /* 0x100fe400078e020e */
[----:B------:R-:W5:Y:S02]  /*0570*/  LDG.E R20, desc[UR6][R20.64] ;  /* 0x0000000614147981 */ /* 0x000f64000c1e1900 */
[--C-:B0-----:R-:W-:Y:S02]  /*0580*/  IMAD.WIDE R18, R16, 0x4, R14.reuse ;  /* 0x0000000410127825 */ /* 0x101fe400078e020e */
[----:B------:R-:W5:Y:S04]  /*0590*/  LDG.E R22, desc[UR6][R22.64] ;  /* 0x0000000616167981 */ /* 0x000f68000c1e1900 */
[----:B------:R-:W5:Y:S01]  /*05a0*/  LDG.E R18, desc[UR6][R18.64] ;  /* 0x0000000612127981 */ /* 0x000f62000c1e1900 */
[----:B------:R-:W-:-:S04]  /*05b0*/  IMAD.WIDE R16, R17, 0x4, R14 ;  /* 0x0000000411107825 */ /* 0x000fc800078e020e */
[----:B------:R-:W-:Y:S02]  /*05c0*/  IMAD.WIDE R14, R29, 0x4, R14 ;  /* 0x000000041d0e7825 */ /* 0x000fe400078e020e */
[----:B------:R-:W5:Y:S04]  /*05d0*/  LDG.E R16, desc[UR6][R16.64] ;  /* 0x0000000610107981 */ /* 0x000f68000c1e1900 */
[----:B------:R-:W5:Y:S01]  /*05e0*/  LDG.E R14, desc[UR6][R14.64] ;  /* 0x000000060e0e7981 */ /* 0x000f62000c1e1900 */
[----:B------:R-:W-:-:S04]  /*05f0*/  IADD3 R5, PT, PT, R5, 0x10, RZ ;  /* 0x0000001005057810 */ /* 0x000fc80007ffe0ff */
[----:B------:R-:W-:Y:S02]  /*0600*/  ISETP.NE.AND P1, PT, R5, RZ, PT ;  /* 0x000000ff0500720c */ /* 0x000fe40003f25270 */
[----:B------:R-:W-:Y:S02]  /*0610*/  LEA R3, R0, R3, 0x4 ;  /* 0x0000000300037211 */ /* 0x000fe400078e20ff */
[----:B--2---:R-:W-:-:S04]  /*0620*/  LEA.HI R7, R7, R6, RZ, 0x1 ;  /* 0x0000000607077211 */ /* 0x004fc800078f08ff */
[----:B---3--:R-:W-:-:S04]  /*0630*/  LEA.HI R8, R8, R7, RZ, 0x1 ;  /* 0x0000000708087211 */ /* 0x008fc800078f08ff */
[----:B----4-:R-:W-:-:S04]  /*0640*/  LEA.HI R9, R9, R8, RZ, 0x1 ;  /* 0x0000000809097211 */ /* 0x010fc800078f08ff */
[----:B-----5:R-:W-:-:S04]  /*0650*/  LEA.HI R10, R10, R9, RZ, 0x1 ;  /* 0x000000090a0a7211 */ /* 0x020fc800078f08ff */
[----:B------:R-:W-:-:S04]  /*0660*/  LEA.HI R11, R11, R10, RZ, 0x1 ;  /* 0x0000000a0b0b7211 */ /* 0x000fc800078f08ff */
        /* <DEDUP_REMOVED lines=10> */
[----:B------:R-:W-:Y:S01]  /*0710*/  LEA.HI R6, R14, R27, RZ, 0x1 ;  /* 0x0000001b0e067211 */ /* 0x000fe200078f08ff */
[----:B------:R-:W-:Y:S06]  /*0720*/  @P1 BRA `(.L_x_41) ;  /* 0xfffffff800a81947 */ /* 0x000fec000383ffff */
.L_x_40:
[----:B------:R-:W-:Y:S05]  /*0730*/  BSYNC.RECONVERGENT B1 ;  /* 0x0000000000017941 */ /* 0x000fea0003800200 */
.L_x_39:
[----:B------:R-:W-:Y:S04]  /*0740*/  BSSY.RECONVERGENT B1, `(.L_x_42) ;  /* 0x000005e000017945 */ /* 0x000fe80003800200 */
[----:B------:R-:W-:Y:S05]  /*0750*/  @!P0 BRA `(.L_x_43) ;  /* 0x0000000400708947 */ /* 0x000fea0003800000 */
[----:B------:R-:W-:Y:S01]  /*0760*/  ISETP.GE.U32.AND P0, PT, R4, 0x8, PT ;  /* 0x000000080400780c */ /* 0x000fe20003f06070 */
[----:B------:R-:W-:Y:S01]  /*0770*/  BSSY.RECONVERGENT B2, `(.L_x_44) ;  /* 0x000002f000027945 */ /* 0x000fe20003800200 */
[----:B------:R-:W-:-:S04]  /*0780*/  LOP3.LUT R18, R2, 0x7, RZ, 0xc0, !PT ;  /* 0x0000000702127812 */ /* 0x000fc800078ec0ff */
[----:B------:R-:W-:-:S07]  /*0790*/  ISETP.NE.AND P1, PT, R18, RZ, PT ;  /* 0x000000ff1200720c */ /* 0x000fce0003f25270 */
[----:B------:R-:W-:Y:S06]  /*07a0*/  @!P0 BRA `(.L_x_45) ;  /* 0x0000000000ac8947 */ /* 0x000fec0003800000 */
[----:B------:R-:W0:Y:S02]  /*07b0*/  LDC.64 R4, c[0x0][0x398] ;  /* 0x0000e600ff047b82 */ /* 0x000e240000000a00 */
[----:B0-----:R-:W-:-:S05]  /*07c0*/  IMAD.WIDE R4, R3, 0x4, R4 ;  /* 0x0000000403047825 */ /* 0x001fca00078e0204 */
[----:B------:R0:W2:Y:S01]  /*07d0*/  LDG.E R21, desc[UR6][R4.64] ;  /* 0x0000000604157981 */ /* 0x0000a2000c1e1900 */
[----:B------:R-:W-:-:S04]  /*07e0*/  IMAD.WIDE R8, R0, 0x4, R4 ;  /* 0x0000000400087825 */ /* 0x000fc800078e0204 */
[C---:B------:R-:W-:Y:S02]  /*07f0*/  IMAD.WIDE R10, R0.reuse, 0x4, R8 ;  /* 0x00000004000a7825 */ /* 0x040fe400078e0208 */
[----:B------:R-:W3:Y:S01]  /*0800*/  LDG.E R9, desc[UR6][R8.64] ;  /* 0x0000000608097981 */ /* 0x000ee2000c1e1900 */
[----:B0-----:R-:W2:Y:S01]  /*0810*/  LDC.64 R4, c[0x0][0x380] ;  /* 0x0000e000ff047b82 */ /* 0x001ea20000000a00 */
[C---:B------:R-:W-:Y:S02]  /*0820*/  IMAD.WIDE R12, R0.reuse, 0x4, R10 ;  /* 0x00000004000c7825 */ /* 0x040fe400078e020a */
[----:B------:R-:W4:Y:S02]  /*0830*/  LDG.E R11, desc[UR6][R10.64] ;  /* 0x000000060a0b7981 */ /* 0x000f24000c1e1900 */
[C---:B------:R-:W-:Y:S02]  /*0840*/  IMAD.WIDE R14, R0.reuse, 0x4, R12 ;  /* 0x00000004000e7825 */ /* 0x040fe400078e020c */
[----:B------:R-:W5:Y:S02]  /*0850*/  LDG.E R13, desc[UR6][R12.64] ;  /* 0x000000060c0d7981 */ /* 0x000f64000c1e1900 */
[----:B------:R-:W-:-:S02]  /*0860*/  IMAD.WIDE R16, R0, 0x4, R14 ;  /* 0x0000000400107825 */ /* 0x000fc400078e020e */
[----:B------:R-:W5:Y:S02]  /*0870*/  LDG.E R15, desc[UR6][R14.64] ;  /* 0x000000060e0f7981 */ /* 0x000f64000c1e1900 */
[C---:B------:R-:W-:Y:S02]  /*0880*/  IMAD.WIDE R22, R0.reuse, 0x4, R16 ;  /* 0x0000000400167825 */ /* 0x040fe400078e0210 */
[----:B------:R-:W5:Y:S02]  /*0890*/  LDG.E R17, desc[UR6][R16.64] ;  /* 0x0000000610117981 */ /* 0x000f64000c1e1900 */
[----:B------:R-:W-:Y:S02]  /*08a0*/  IMAD.WIDE R24, R0, 0x4, R22 ;  /* 0x0000000400187825 */ /* 0x000fe400078e0216 */
[----:B------:R-:W5:Y:S04]  /*08b0*/  LDG.E R19, desc[UR6][R22.64] ;  /* 0x0000000616137981 */ /* 0x000f68000c1e1900 */
[----:B------:R-:W5:Y:S01]  /*08c0*/  LDG.E R7, desc[UR6][R24.64] ;  /* 0x0000000618077981 */ /* 0x000f62000c1e1900 */
[----:B--2---:R-:W-:-:S06]  /*08d0*/  IMAD.WIDE R20, R21, 0x4, R4 ;  /* 0x0000000415147825 */ /* 0x004fcc00078e0204 */
[----:B------:R-:W2:Y:S01]  /*08e0*/  LDG.E R21, desc[UR6][R20.64] ;  /* 0x0000000614157981 */ /* 0x000ea2000c1e1900 */
[----:B---3--:R-:W-:-:S04]  /*08f0*/  IMAD.WIDE R8, R9, 0x4, R4 ;  /* 0x0000000409087825 */ /* 0x008fc800078e0204 */
[--C-:B----4-:R-:W-:Y:S02]  /*0900*/  IMAD.WIDE R10, R11, 0x4, R4.reuse ;  /* 0x000000040b0a7825 */ /* 0x110fe400078e0204 */
[----:B------:R-:W3:Y:S02]  /*0910*/  LDG.E R8, desc[UR6][R8.64] ;  /* 0x0000000608087981 */ /* 0x000ee4000c1e1900 */
[--C-:B-----5:R-:W-:Y:S02]  /*0920*/  IMAD.WIDE R12, R13, 0x4, R4.reuse ;  /* 0x000000040d0c7825 */ /* 0x120fe400078e0204 */
[----:B------:R-:W4:Y:S02]  /*0930*/  LDG.E R10, desc[UR6][R10.64] ;  /* 0x000000060a0a7981 */ /* 0x000f24000c1e1900 */
[--C-:B------:R-:W-:Y:S02]  /*0940*/  IMAD.WIDE R14, R15, 0x4, R4.reuse ;  /* 0x000000040f0e7825 */ /* 0x100fe400078e0204 */
[----:B------:R-:W5:Y:S02]  /*0950*/  LDG.E R13, desc[UR6][R12.64] ;  /* 0x000000060c0d7981 */ /* 0x000f64000c1e1900 */
[----:B------:R-:W-:-:S02]  /*0960*/  IMAD.WIDE R16, R17, 0x4, R4 ;  /* 0x0000000411107825 */ /* 0x000fc400078e0204 */
[----:B------:R-:W5:Y:S02]  /*0970*/  LDG.E R15, desc[UR6][R14.64] ;  /* 0x000000060e0f7981 */ /* 0x000f64000c1e1900 */
[--C-:B------:R-:W-:Y:S02]  /*0980*/  IMAD.WIDE R22, R19, 0x4, R4.reuse ;  /* 0x0000000413167825 */ /* 0x100fe400078e0204 */
[----:B------:R-:W5:Y:S02]  /*0990*/  LDG.E R17, desc[UR6][R16.64] ;  /* 0x0000000610117981 */ /* 0x000f64000c1e1900 */
[----:B------:R-:W-:Y:S02]  /*09a0*/  IMAD.WIDE R4, R7, 0x4, R4 ;  /* 0x0000000407047825 */ /* 0x000fe400078e0204 */
[----:B------:R-:W5:Y:S04]  /*09b0*/  LDG.E R23, desc[UR6][R22.64] ;  /* 0x0000000616177981 */ /* 0x000f68000c1e1900 */
[----:B------:R-:W5:Y:S01]  /*09c0*/  LDG.E R5, desc[UR6][R4.64] ;  /* 0x0000000604057981 */ /* 0x000f62000c1e1900 */
[----:B------:R-:W-:-:S02]  /*09d0*/  LEA R3, R0, R3, 0x3 ;  /* 0x0000000300037211 */ /* 0x000fc400078e18ff */
[----:B--2---:R-:W-:-:S04]  /*09e0*/  LEA.HI R21, R21, R6, RZ, 0x1 ;  /* 0x0000000615157211 */ /* 0x004fc800078f08ff */
[----:B---3--:R-:W-:-:S04]  /*09f0*/  LEA.HI R21, R8, R21, RZ, 0x1 ;  /* 0x0000001508157211 */ /* 0x008fc800078f08ff */
[----:B----4-:R-:W-:-:S04]  /*0a00*/  LEA.HI R10, R10, R21, RZ, 0x1 ;  /* 0x000000150a0a7211 */ /* 0x010fc800078f08ff */
[----:B-----5:R-:W-:-:S04]  /*0a10*/  LEA.HI R10, R13, R10, RZ, 0x1 ;  /* 0x0000000a0d0a7211 */ /* 0x020fc800078f08ff */
[----:B------:R-:W-:-:S04]  /*0a20*/  LEA.HI R10, R15, R10, RZ, 0x1 ;  /* 0x0000000a0f0a7211 */ /* 0x000fc800078f08ff */
[----:B------:R-:W-:-:S04]  /*0a30*/  LEA.HI R10, R17, R10, RZ, 0x1 ;  /* 0x0000000a110a7211 */ /* 0x000fc800078f08ff */
[----:B------:R-:W-:-:S04]  /*0a40*/  LEA.HI R10, R23, R10, RZ, 0x1 ;  /* 0x0000000a170a7211 */ /* 0x000fc800078f08ff */
[----:B------:R-:W-:-:S07]  /*0a50*/  LEA.HI R6, R5, R10, RZ, 0x1 ;  /* 0x0000000a05067211 */ /* 0x000fce00078f08ff */
.L_x_45:
[----:B------:R-:W-:Y:S05]  /*0a60*/  BSYNC.RECONVERGENT B2 ;  /* 0x0000000000027941 */ /* 0x000fea0003800200 */
.L_x_44:
[----:B------:R-:W-:Y:S05]  /*0a70*/  @!P1 BRA `(.L_x_43) ;  /* 0x0000000000a89947 */ /* 0x000fea0003800000 */
[----:B------:R-:W-:Y:S01]  /*0a80*/  ISETP.GE.U32.AND P0, PT, R18, 0x4, PT ;  /* 0x000000041200780c */ /* 0x000fe20003f06070 */
[----:B------:R-:W-:Y:S01]  /*0a90*/  BSSY.RECONVERGENT B2, `(.L_x_46) ;  /* 0x000001b000027945 */ /* 0x000fe20003800200 */
[----:B------:R-:W-:-:S04]  /*0aa0*/  LOP3.LUT R2, R2, 0x3, RZ, 0xc0, !PT ;  /* 0x0000000302027812 */ /* 0x000fc800078ec0ff */
[----:B------:R-:W-:-:S07]  /*0ab0*/  ISETP.NE.AND P1, PT, R2, RZ, PT ;  /* 0x000000ff0200720c */ /* 0x000fce0003f25270 */
[----:B------:R-:W-:Y:S06]  /*0ac0*/  @!P0 BRA `(.L_x_47) ;  /* 0x00000000005c8947 */ /* 0x000fec0003800000 */
        /* <DEDUP_REMOVED lines=8> */
[----:B------:R-:W-:-:S06]  /*0b50*/  IMAD.WIDE R20, R0, 0x4, R16 ;  /* 0x0000000400147825 */ /* 0x000fcc00078e0210 */
[----:B------:R-:W4:Y:S01]  /*0b60*/  LDG.E R21, desc[UR6][R20.64] ;  /* 0x0000000614157981 */ /* 0x000f22000c1e1900 */
[----:B-1----:R-:W-:-:S04]  /*0b70*/  IMAD.WIDE R10, R11, 0x4, R8 ;  /* 0x000000040b0a7825 */ /* 0x002fc800078e0208 */
[--C-:B--2---:R-:W-:Y:S02]  /*0b80*/  IMAD.WIDE R14, R15, 0x4, R8.reuse ;  /* 0x000000040f0e7825 */ /* 0x104fe400078e0208 */
[----:B------:R-:W2:Y:S02]  /*0b90*/  LDG.E R11, desc[UR6][R10.64] ;  /* 0x000000060a0b7981 */ /* 0x000ea4000c1e1900 */
[--C-:B---3--:R-:W-:Y:S02]  /*0ba0*/  IMAD.WIDE R18, R19, 0x4, R8.reuse ;  /* 0x0000000413127825 */ /* 0x108fe400078e0208 */
[----:B------:R-:W3:Y:S04]  /*0bb0*/  LDG.E R15, desc[UR6][R14.64] ;  /* 0x000000060e0f7981 */ /* 0x000ee8000c1e1900 */
[----:B------:R-:W5:Y:S01]  /*0bc0*/  LDG.E R19, desc[UR6][R18.64] ;  /* 0x0000000612137981 */ /* 0x000f62000c1e1900 */
[----:B----4-:R-:W-:-:S06]  /*0bd0*/  IMAD.WIDE R8, R21, 0x4, R8 ;  /* 0x0000000415087825 */ /* 0x010fcc00078e0208 */
[----:B------:R-:W4:Y:S01]  /*0be0*/  LDG.E R9, desc[UR6][R8.64] ;  /* 0x0000000608097981 */ /* 0x000f22000c1e1900 */
[----:B------:R-:W-:Y:S02]  /*0bf0*/  LEA R3, R0, R3, 0x2 ;  /* 0x0000000300037211 */ /* 0x000fe400078e10ff */
[----:B--2---:R-:W-:-:S04]  /*0c00*/  LEA.HI R6, R11, R6, RZ, 0x1 ;  /* 0x000000060b067211 */ /* 0x004fc800078f08ff */
[----:B---3--:R-:W-:-:S04]  /*0c10*/  LEA.HI R6, R15, R6, RZ, 0x1 ;  /* 0x000000060f067211 */ /* 0x008fc800078f08ff */
[----:B-----5:R-:W-:-:S04]  /*0c20*/  LEA.HI R6, R19, R6, RZ, 0x1 ;  /* 0x0000000613067211 */ /* 0x020fc800078f08ff */
[----:B----4-:R-:W-:-:S07]  /*0c30*/  LEA.HI R6, R9, R6, RZ, 0x1 ;  /* 0x0000000609067211 */ /* 0x010fce00078f08ff */
.L_x_47:
[----:B------:R-:W-:Y:S05]  /*0c40*/  BSYNC.RECONVERGENT B2 ;  /* 0x0000000000027941 */ /* 0x000fea0003800200 */
.L_x_46:
[----:B------:R-:W-:Y:S05]  /*0c50*/  @!P1 BRA `(.L_x_43) ;  /* 0x0000000000309947 */ /* 0x000fea0003800000 */
[----:B------:R-:W0:Y:S01]  /*0c60*/  LDC.64 R8, c[0x0][0x398] ;  /* 0x0000e600ff087b82 */ /* 0x000e220000000a00 */
[----:B------:R-:W-:-:S07]  /*0c70*/  IADD3 R2, PT, PT, -R2, RZ, RZ ;  /* 0x000000ff02027210 */ /* 0x000fce0007ffe1ff */
[----:B------:R-:W1:Y:S02]  /*0c80*/  LDC.64 R12, c[0x0][0x380] ;  /* 0x0000e000ff0c7b82 */ /* 0x000e640000000a00 */
.L_x_48:
[----:B0-----:R-:W-:-:S05]  /*0c90*/  IMAD.WIDE R10, R3, 0x4, R8 ;  /* 0x00000004030a7825 */ /* 0x001fca00078e0208 */
[----:B------:R-:W1:Y:S01]  /*0ca0*/  LDG.E R5, desc[UR6][R10.64] ;  /* 0x000000060a057981 */ /* 0x000e62000c1e1900 */
[----:B------:R-:W-:-:S04]  /*0cb0*/  IADD3 R2, PT, PT, R2, 0x1, RZ ;  /* 0x0000000102027810 */ /* 0x000fc80007ffe0ff */
[----:B------:R-:W-:Y:S01]  /*0cc0*/  ISETP.NE.AND P0, PT, R2, RZ, PT ;  /* 0x000000ff0200720c */ /* 0x000fe20003f05270 */
[----:B-1----:R-:W-:-:S06]  /*0cd0*/  IMAD.WIDE R4, R5, 0x4, R12 ;  /* 0x0000000405047825 */ /* 0x002fcc00078e020c */
[----:B------:R-:W2:Y:S01]  /*0ce0*/  LDG.E R5, desc[UR6][R4.64] ;  /* 0x0000000604057981 */ /* 0x000ea2000c1e1900 */
[----:B------:R-:W-:Y:S02]  /*0cf0*/  IADD3 R3, PT, PT, R3, R0, RZ ;  /* 0x0000000003037210 */ /* 0x000fe40007ffe0ff */
[----:B--2---:R-:W-:-:S03]  /*0d00*/  LEA.HI R6, R5, R6, RZ, 0x1 ;  /* 0x0000000605067211 */ /* 0x004fc600078f08ff */
[----:B------:R-:W-:Y:S05]  /*0d10*/  @P0 BRA `(.L_x_48) ;  /* 0xfffffffc00dc0947 */ /* 0x000fea000383ffff */
.L_x_43:
[----:B------:R-:W-:Y:S05]  /*0d20*/  BSYNC.RECONVERGENT B1 ;  /* 0x0000000000017941 */ /* 0x000fea0003800200 */
.L_x_42:
[----:B------:R-:W-:-:S07]  /*0d30*/  LOP3.LUT R8, R6, 0x1, RZ, 0xc0, !PT ;  /* 0x0000000106087812 */ /* 0x000fce00078ec0ff */
.L_x_38:
[----:B------:R-:W-:Y:S05]  /*0d40*/  BSYNC.RECONVERGENT B0 ;  /* 0x0000000000007941 */ /* 0x000fea0003800200 */
.L_x_37:
[----:B------:R-:W0:Y:S01]  /*0d50*/  S2R R0, SR_LANEID ;  /* 0x0000000000007919 */ /* 0x000e220000000000 */
[----:B------:R-:W1:Y:S08]  /*0d60*/  REDUX.SUM UR5, R8 ;  /* 0x00000000080573c4 */ /* 0x000e70000000c000 */
[----:B------:R-:W2:Y:S01]  /*0d70*/  LDC.64 R2, c[0x0][0x3a0] ;  /* 0x0000e800ff027b82 */ /* 0x000ea20000000a00 */
[----:B------:R-:W-:-:S02]  /*0d80*/  VOTEU.ANY UR4, UPT, PT ;  /* 0x0000000000047886 */ /* 0x000fc400038e0100 */
[----:B------:R-:W-:Y:S01]  /*0d90*/  UFLO.U32 UR4, UR4 ;  /* 0x00000004000472bd */ /* 0x000fe200080e0000 */
[----:B-1----:R-:W-:-:S05]  /*0da0*/  MOV R5, UR5 ;  /* 0x0000000500057c02 */ /* 0x002fca0008000f00 */
[----:B0-----:R-:W-:-:S13]  /*0db0*/  ISETP.EQ.U32.AND P0, PT, R0, UR4, PT ;  /* 0x0000000400007c0c */ /* 0x001fda000bf02070 */
[----:B--2---:R-:W-:Y:S01]  /*0dc0*/  @P0 REDG.E.ADD.STRONG.GPU desc[UR6][R2.64], R5 ;  /* 0x000000050200098e */ /* 0x004fe2000c12e106 */
[----:B------:R-:W-:Y:S05]  /*0dd0*/  EXIT ;  /* 0x000000000000794d */ /* 0x000fea0003800000 */
.L_x_49:
        /* <DEDUP_REMOVED lines=10> */
.L_x_53:


//--------------------- .nv.shared.reserved.0     --------------------------
	.section	.nv.shared.reserved.0,"aw",@nobits
	.weak		__nv_reservedSMEM_offset_0_alias
	.size		__nv_reservedSMEM_offset_0_alias, 0, 64
	.other		__nv_reservedSMEM_offset_0_alias,@"STO_CUDA_RESERVED_SHARED STV_DEFAULT"
__nv_reservedSMEM_offset_0_alias:
	.zero		0
	.zero		64


//--------------------- .nv.constant0._Z20initializeMVC_kerneliPKiS0_Pi --------------------------
	.section	.nv.constant0._Z20initializeMVC_kerneliPKiS0_Pi,"a",@progbits
	.sectionflags	@""
	.align	4
.nv.constant0._Z20initializeMVC_kerneliPKiS0_Pi:
	.zero		928


//--------------------- .nv.constant0._Z22updateCheckNode_kerneliPKiS0_S0_sssPiS1_iiS1_ --------------------------
	.section	.nv.constant0._Z22updateCheckNode_kerneliPKiS0_S0_sssPiS1_iiS1_,"a",@progbits
	.sectionflags	@""
	.align	4
.nv.constant0._Z22updateCheckNode_kerneliPKiS0_S0_sssPiS1_iiS1_:
	.zero		968


//--------------------- .nv.constant0._Z25updateVariableNode_kerneliiPKiS0_S0_S0_PiS1_Pc --------------------------
	.section	.nv.constant0._Z25updateVariableNode_kerneliiPKiS0_S0_S0_PiS1_Pc,"a",@progbits
	.sectionflags	@""
	.align	4
.nv.constant0._Z25updateVariableNode_kerneliiPKiS0_S0_S0_PiS1_Pc:
	.zero		960


//--------------------- .nv.constant0._Z21syndrome_check_kernelPKiS0_iS0_Pi --------------------------
	.section	.nv.constant0._Z21syndrome_check_kernelPKiS0_iS0_Pi,"a",@progbits
	.sectionflags	@""
	.align	4
.nv.constant0._Z21syndrome_check_kernelPKiS0_iS0_Pi:
	.zero		936


//--------------------- SYMBOLS --------------------------

	.type		.nv.reservedSmem.offset0,@object
	.size		.nv.reservedSmem.offset0,0x4
